//
// Generated by NVIDIA NVVM Compiler
//
// Compiler Build ID: CL-36424714
// Cuda compilation tools, release 13.0, V13.0.88
// Based on NVVM 20.0.0
//

.version 9.0
.target sm_100
.address_size 64

	// .globl	aroon_batch_f32

.visible .entry aroon_batch_f32(
	.param .u64 .ptr .align 1 aroon_batch_f32_param_0,
	.param .u64 .ptr .align 1 aroon_batch_f32_param_1,
	.param .u64 .ptr .align 1 aroon_batch_f32_param_2,
	.param .u32 aroon_batch_f32_param_3,
	.param .u32 aroon_batch_f32_param_4,
	.param .u32 aroon_batch_f32_param_5,
	.param .u64 .ptr .align 1 aroon_batch_f32_param_6,
	.param .u64 .ptr .align 1 aroon_batch_f32_param_7
)
{
	.reg .pred 	%p<24>;
	.reg .b32 	%r<40>;
	.reg .b32 	%f<33>;
	.reg .b64 	%rd<33>;

	ld.param.u64 	%rd8, [aroon_batch_f32_param_0];
	ld.param.u64 	%rd9, [aroon_batch_f32_param_1];
	ld.param.u64 	%rd10, [aroon_batch_f32_param_2];
	ld.param.u32 	%r19, [aroon_batch_f32_param_3];
	ld.param.u32 	%r20, [aroon_batch_f32_param_4];
	ld.param.u32 	%r21, [aroon_batch_f32_param_5];
	ld.param.u64 	%rd11, [aroon_batch_f32_param_6];
	ld.param.u64 	%rd12, [aroon_batch_f32_param_7];
	cvta.to.global.u64 	%rd1, %rd12;
	cvta.to.global.u64 	%rd2, %rd11;
	mov.u32 	%r22, %ctaid.y;
	mov.u32 	%r23, %nctaid.x;
	mov.u32 	%r24, %ctaid.x;
	mad.lo.s32 	%r1, %r22, %r23, %r24;
	setp.ge.s32 	%p1, %r1, %r21;
	@%p1 bra 	$L__BB0_21;
	cvta.to.global.u64 	%rd13, %rd10;
	mul.wide.s32 	%rd14, %r1, 4;
	add.s64 	%rd15, %rd13, %rd14;
	ld.global.nc.u32 	%r2, [%rd15];
	setp.lt.s32 	%p2, %r2, 1;
	setp.lt.s32 	%p3, %r20, 0;
	or.pred  	%p4, %p3, %p2;
	setp.ge.s32 	%p5, %r20, %r19;
	or.pred  	%p6, %p5, %p4;
	@%p6 bra 	$L__BB0_21;
	mul.lo.s32 	%r3, %r19, %r1;
	mov.u32 	%r4, %tid.x;
	setp.ge.s32 	%p7, %r4, %r19;
	@%p7 bra 	$L__BB0_5;
	mov.u32 	%r5, %ntid.x;
	mov.u32 	%r35, %r4;
$L__BB0_4:
	add.s32 	%r25, %r35, %r3;
	mul.wide.s32 	%rd16, %r25, 4;
	add.s64 	%rd17, %rd2, %rd16;
	mov.b32 	%r26, 2143289344;
	st.global.u32 	[%rd17], %r26;
	add.s64 	%rd18, %rd1, %rd16;
	st.global.u32 	[%rd18], %r26;
	add.s32 	%r35, %r35, %r5;
	setp.lt.s32 	%p8, %r35, %r19;
	@%p8 bra 	$L__BB0_4;
$L__BB0_5:
	bar.sync 	0;
	setp.ne.s32 	%p9, %r4, 0;
	@%p9 bra 	$L__BB0_21;
	cvt.rn.f32.u32 	%f14, %r2;
	mov.f32 	%f15, 0f42C80000;
	div.rn.f32 	%f1, %f15, %f14;
	add.s32 	%r36, %r2, %r20;
	setp.ge.s32 	%p10, %r36, %r19;
	@%p10 bra 	$L__BB0_21;
	cvta.to.global.u64 	%rd3, %rd8;
	cvta.to.global.u64 	%rd4, %rd9;
$L__BB0_8:
	sub.s32 	%r27, %r36, %r2;
	cvt.s64.s32 	%rd5, %r27;
	mul.wide.s32 	%rd19, %r27, 4;
	add.s64 	%rd6, %rd3, %rd19;
	ld.global.nc.f32 	%f30, [%rd6];
	abs.f32 	%f16, %f30;
	setp.equ.f32 	%p11, %f16, 0f7F800000;
	@%p11 bra 	$L__BB0_22;
	shl.b64 	%rd20, %rd5, 2;
	add.s64 	%rd7, %rd4, %rd20;
	ld.global.nc.f32 	%f29, [%rd7];
	abs.f32 	%f17, %f29;
	setp.equ.f32 	%p12, %f17, 0f7F800000;
	@%p12 bra 	$L__BB0_22;
	mov.b32 	%r38, 0;
	mov.b32 	%r37, 1;
	mov.u32 	%r39, %r38;
$L__BB0_11:
	mul.wide.s32 	%rd21, %r37, 4;
	add.s64 	%rd22, %rd6, %rd21;
	ld.global.nc.f32 	%f6, [%rd22];
	add.s64 	%rd23, %rd7, %rd21;
	ld.global.nc.f32 	%f7, [%rd23];
	abs.f32 	%f18, %f6;
	setp.equ.f32 	%p13, %f18, 0f7F800000;
	abs.f32 	%f19, %f7;
	setp.equ.f32 	%p14, %f19, 0f7F800000;
	or.pred  	%p15, %p13, %p14;
	@%p15 bra 	$L__BB0_23;
	setp.gt.f32 	%p16, %f6, %f30;
	selp.f32 	%f30, %f6, %f30, %p16;
	selp.b32 	%r39, %r37, %r39, %p16;
	setp.lt.f32 	%p17, %f7, %f29;
	selp.f32 	%f29, %f7, %f29, %p17;
	selp.b32 	%r38, %r37, %r38, %p17;
	add.s32 	%r15, %r37, 1;
	setp.eq.s32 	%p18, %r37, %r2;
	mov.u32 	%r37, %r15;
	@%p18 bra 	$L__BB0_13;
	bra.uni 	$L__BB0_11;
$L__BB0_13:
	sub.s32 	%r16, %r2, %r39;
	sub.s32 	%r17, %r2, %r38;
	setp.eq.s32 	%p19, %r16, 0;
	mov.f32 	%f31, 0f42C80000;
	@%p19 bra 	$L__BB0_16;
	setp.eq.s32 	%p20, %r39, 0;
	mov.f32 	%f31, 0f00000000;
	@%p20 bra 	$L__BB0_16;
	cvt.rn.f32.s32 	%f23, %r16;
	neg.f32 	%f24, %f23;
	fma.rn.f32 	%f31, %f24, %f1, 0f42C80000;
$L__BB0_16:
	setp.eq.s32 	%p21, %r17, 0;
	mov.f32 	%f32, 0f42C80000;
	@%p21 bra 	$L__BB0_19;
	setp.eq.s32 	%p22, %r38, 0;
	mov.f32 	%f32, 0f00000000;
	@%p22 bra 	$L__BB0_19;
	cvt.rn.f32.s32 	%f27, %r17;
	neg.f32 	%f28, %f27;
	fma.rn.f32 	%f32, %f28, %f1, 0f42C80000;
$L__BB0_19:
	add.s32 	%r30, %r36, %r3;
	mul.wide.s32 	%rd24, %r30, 4;
	add.s64 	%rd25, %rd2, %rd24;
	st.global.f32 	[%rd25], %f31;
	add.s64 	%rd26, %rd1, %rd24;
	st.global.f32 	[%rd26], %f32;
$L__BB0_20:
	add.s32 	%r36, %r36, 1;
	setp.lt.s32 	%p23, %r36, %r19;
	@%p23 bra 	$L__BB0_8;
$L__BB0_21:
	ret;
$L__BB0_22:
	add.s32 	%r33, %r36, %r3;
	mul.wide.s32 	%rd30, %r33, 4;
	add.s64 	%rd31, %rd2, %rd30;
	mov.b32 	%r34, 2143289344;
	st.global.u32 	[%rd31], %r34;
	add.s64 	%rd32, %rd1, %rd30;
	st.global.u32 	[%rd32], %r34;
	bra.uni 	$L__BB0_20;
$L__BB0_23:
	add.s32 	%r31, %r36, %r3;
	mul.wide.s32 	%rd27, %r31, 4;
	add.s64 	%rd28, %rd2, %rd27;
	mov.b32 	%r32, 2143289344;
	st.global.u32 	[%rd28], %r32;
	add.s64 	%rd29, %rd1, %rd27;
	st.global.u32 	[%rd29], %r32;
	bra.uni 	$L__BB0_20;

}
	// .globl	aroon_many_series_one_param_f32
.visible .entry aroon_many_series_one_param_f32(
	.param .u64 .ptr .align 1 aroon_many_series_one_param_f32_param_0,
	.param .u64 .ptr .align 1 aroon_many_series_one_param_f32_param_1,
	.param .u64 .ptr .align 1 aroon_many_series_one_param_f32_param_2,
	.param .u32 aroon_many_series_one_param_f32_param_3,
	.param .u32 aroon_many_series_one_param_f32_param_4,
	.param .u32 aroon_many_series_one_param_f32_param_5,
	.param .u64 .ptr .align 1 aroon_many_series_one_param_f32_param_6,
	.param .u64 .ptr .align 1 aroon_many_series_one_param_f32_param_7
)
{
	.reg .pred 	%p<24>;
	.reg .b32 	%r<39>;
	.reg .b32 	%f<33>;
	.reg .b64 	%rd<33>;

	ld.param.u64 	%rd7, [aroon_many_series_one_param_f32_param_0];
	ld.param.u64 	%rd8, [aroon_many_series_one_param_f32_param_1];
	ld.param.u64 	%rd6, [aroon_many_series_one_param_f32_param_2];
	ld.param.u32 	%r19, [aroon_many_series_one_param_f32_param_3];
	ld.param.u32 	%r20, [aroon_many_series_one_param_f32_param_4];
	ld.param.u32 	%r21, [aroon_many_series_one_param_f32_param_5];
	ld.param.u64 	%rd9, [aroon_many_series_one_param_f32_param_6];
	ld.param.u64 	%rd10, [aroon_many_series_one_param_f32_param_7];
	cvta.to.global.u64 	%rd1, %rd10;
	cvta.to.global.u64 	%rd2, %rd9;
	cvta.to.global.u64 	%rd3, %rd8;
	cvta.to.global.u64 	%rd4, %rd7;
	mov.u32 	%r1, %ctaid.x;
	setp.ge.s32 	%p1, %r1, %r20;
	setp.lt.s32 	%p2, %r19, 1;
	or.pred  	%p3, %p2, %p1;
	@%p3 bra 	$L__BB1_20;
	cvta.to.global.u64 	%rd11, %rd6;
	mul.wide.u32 	%rd12, %r1, 4;
	add.s64 	%rd13, %rd11, %rd12;
	ld.global.nc.u32 	%r2, [%rd13];
	setp.lt.s32 	%p4, %r2, 0;
	setp.ge.s32 	%p5, %r2, %r21;
	or.pred  	%p6, %p4, %p5;
	@%p6 bra 	$L__BB1_20;
	mov.u32 	%r3, %tid.x;
	setp.ge.s32 	%p7, %r3, %r21;
	@%p7 bra 	$L__BB1_5;
	mov.u32 	%r4, %ntid.x;
	mov.u32 	%r34, %r3;
$L__BB1_4:
	mad.lo.s32 	%r22, %r34, %r20, %r1;
	mul.wide.s32 	%rd14, %r22, 4;
	add.s64 	%rd15, %rd2, %rd14;
	mov.b32 	%r23, 2143289344;
	st.global.u32 	[%rd15], %r23;
	add.s64 	%rd16, %rd1, %rd14;
	st.global.u32 	[%rd16], %r23;
	add.s32 	%r34, %r34, %r4;
	setp.lt.s32 	%p8, %r34, %r21;
	@%p8 bra 	$L__BB1_4;
$L__BB1_5:
	bar.sync 	0;
	setp.ne.s32 	%p9, %r3, 0;
	@%p9 bra 	$L__BB1_20;
	cvt.rn.f32.u32 	%f14, %r19;
	mov.f32 	%f15, 0f42C80000;
	div.rn.f32 	%f1, %f15, %f14;
	add.s32 	%r35, %r2, %r19;
	setp.ge.s32 	%p10, %r35, %r21;
	@%p10 bra 	$L__BB1_20;
$L__BB1_7:
	sub.s32 	%r9, %r35, %r19;
	mad.lo.s32 	%r24, %r9, %r20, %r1;
	cvt.s64.s32 	%rd5, %r24;
	mul.wide.s32 	%rd17, %r24, 4;
	add.s64 	%rd18, %rd4, %rd17;
	ld.global.nc.f32 	%f30, [%rd18];
	abs.f32 	%f16, %f30;
	setp.equ.f32 	%p11, %f16, 0f7F800000;
	@%p11 bra 	$L__BB1_21;
	shl.b64 	%rd19, %rd5, 2;
	add.s64 	%rd20, %rd3, %rd19;
	ld.global.nc.f32 	%f29, [%rd20];
	abs.f32 	%f17, %f29;
	setp.equ.f32 	%p12, %f17, 0f7F800000;
	@%p12 bra 	$L__BB1_21;
	mov.b32 	%r37, 0;
	mov.b32 	%r36, 1;
	mov.u32 	%r38, %r37;
$L__BB1_10:
	add.s32 	%r27, %r36, %r9;
	mad.lo.s32 	%r28, %r27, %r20, %r1;
	mul.wide.s32 	%rd21, %r28, 4;
	add.s64 	%rd22, %rd4, %rd21;
	ld.global.nc.f32 	%f6, [%rd22];
	add.s64 	%rd23, %rd3, %rd21;
	ld.global.nc.f32 	%f7, [%rd23];
	abs.f32 	%f18, %f6;
	setp.equ.f32 	%p13, %f18, 0f7F800000;
	abs.f32 	%f19, %f7;
	setp.equ.f32 	%p14, %f19, 0f7F800000;
	or.pred  	%p15, %p13, %p14;
	@%p15 bra 	$L__BB1_22;
	setp.gt.f32 	%p16, %f6, %f30;
	selp.f32 	%f30, %f6, %f30, %p16;
	selp.b32 	%r38, %r36, %r38, %p16;
	setp.lt.f32 	%p17, %f7, %f29;
	selp.f32 	%f29, %f7, %f29, %p17;
	selp.b32 	%r37, %r36, %r37, %p17;
	add.s32 	%r15, %r36, 1;
	setp.eq.s32 	%p18, %r36, %r19;
	mov.u32 	%r36, %r15;
	@%p18 bra 	$L__BB1_12;
	bra.uni 	$L__BB1_10;
$L__BB1_12:
	sub.s32 	%r16, %r19, %r38;
	sub.s32 	%r17, %r19, %r37;
	setp.eq.s32 	%p19, %r16, 0;
	mov.f32 	%f31, 0f42C80000;
	@%p19 bra 	$L__BB1_15;
	setp.eq.s32 	%p20, %r38, 0;
	mov.f32 	%f31, 0f00000000;
	@%p20 bra 	$L__BB1_15;
	cvt.rn.f32.s32 	%f23, %r16;
	neg.f32 	%f24, %f23;
	fma.rn.f32 	%f31, %f24, %f1, 0f42C80000;
$L__BB1_15:
	setp.eq.s32 	%p21, %r17, 0;
	mov.f32 	%f32, 0f42C80000;
	@%p21 bra 	$L__BB1_18;
	setp.eq.s32 	%p22, %r37, 0;
	mov.f32 	%f32, 0f00000000;
	@%p22 bra 	$L__BB1_18;
	cvt.rn.f32.s32 	%f27, %r17;
	neg.f32 	%f28, %f27;
	fma.rn.f32 	%f32, %f28, %f1, 0f42C80000;
$L__BB1_18:
	mad.lo.s32 	%r29, %r35, %r20, %r1;
	mul.wide.s32 	%rd24, %r29, 4;
	add.s64 	%rd25, %rd2, %rd24;
	st.global.f32 	[%rd25], %f31;
	add.s64 	%rd26, %rd1, %rd24;
	st.global.f32 	[%rd26], %f32;
$L__BB1_19:
	add.s32 	%r35, %r35, 1;
	setp.lt.s32 	%p23, %r35, %r21;
	@%p23 bra 	$L__BB1_7;
$L__BB1_20:
	ret;
$L__BB1_21:
	mad.lo.s32 	%r32, %r35, %r20, %r1;
	mul.wide.s32 	%rd30, %r32, 4;
	add.s64 	%rd31, %rd2, %rd30;
	mov.b32 	%r33, 2143289344;
	st.global.u32 	[%rd31], %r33;
	add.s64 	%rd32, %rd1, %rd30;
	st.global.u32 	[%rd32], %r33;
	bra.uni 	$L__BB1_19;
$L__BB1_22:
	mad.lo.s32 	%r30, %r35, %r20, %r1;
	mul.wide.s32 	%rd27, %r30, 4;
	add.s64 	%rd28, %rd2, %rd27;
	mov.b32 	%r31, 2143289344;
	st.global.u32 	[%rd28], %r31;
	add.s64 	%rd29, %rd1, %rd27;
	st.global.u32 	[%rd29], %r31;
	bra.uni 	$L__BB1_19;

}


// ===== COMPILED SASS (sm_100) =====

	.target	sm_100

	.elftype	@"ET_EXEC"


//--------------------- .note.nv.tkinfo           --------------------------
	.section	.note.nv.tkinfo,"",@"SHT_NOTE"
	.sectionflags	@"SHF_NOTE_NV_TKINFO"
	.tkinfo
        /*0018*/ 	.word	0x00000002
        /*0030*/ 	.string	""
        /*0030*/ 	.string	"ptxas"
        /*0030*/ 	.string	"Cuda compilation tools, release 13.0, V13.0.88"
        /*0030*/ 	.string	"Build cuda_13.0.r13.0/compiler.36424714_0"
        /*0030*/ 	.string	"-arch sm_100 -m 64 "



//--------------------- .note.nv.cuinfo           --------------------------
	.section	.note.nv.cuinfo,"",@"SHT_NOTE"
	.sectionflags	@"SHF_NOTE_NV_CUINFO"
        /*0018*/ 	.short	0x0002
        /*001a*/ 	.short	0x0064
        /*001c*/ 	.short	0x0082
	.zero		2


//--------------------- .nv.info                  --------------------------
	.section	.nv.info,"",@"SHT_CUDA_INFO"
	.align	4


	//----- nvinfo : EIATTR_REGCOUNT
	.align		4
        /*0000*/ 	.byte	0x04, 0x2f
        /*0002*/ 	.short	(.L_1 - .L_0)
	.align		4
.L_0:
        /*0004*/ 	.word	index@(aroon_batch_f32)
        /*0008*/ 	.word	0x00000014


	//----- nvinfo : EIATTR_FRAME_SIZE
	.align		4
.L_1:
        /*000c*/ 	.byte	0x04, 0x11
        /*000e*/ 	.short	(.L_3 - .L_2)
	.align		4
.L_2:
        /*0010*/ 	.word	index@($__internal_1_$__cuda_sm3x_div_rn_noftz_f32_slowpath)
        /*0014*/ 	.word	0x00000000


	//----- nvinfo : EIATTR_FRAME_SIZE
	.align		4
.L_3:
        /*0018*/ 	.byte	0x04, 0x11
        /*001a*/ 	.short	(.L_5 - .L_4)
	.align		4
.L_4:
        /*001c*/ 	.word	index@(aroon_batch_f32)
        /*0020*/ 	.word	0x00000000


	//----- nvinfo : EIATTR_REGCOUNT
	.align		4
.L_5:
        /*0024*/ 	.byte	0x04, 0x2f
        /*0026*/ 	.short	(.L_7 - .L_6)
	.align		4
.L_6:
        /*0028*/ 	.word	index@(aroon_many_series_one_param_f32)
        /*002c*/ 	.word	0x00000014


	//----- nvinfo : EIATTR_FRAME_SIZE
	.align		4
.L_7:
        /*0030*/ 	.byte	0x04, 0x11
        /*0032*/ 	.short	(.L_9 - .L_8)
	.align		4
.L_8:
        /*0034*/ 	.word	index@($__internal_0_$__cuda_sm3x_div_rn_noftz_f32_slowpath)
        /*0038*/ 	.word	0x00000000


	//----- nvinfo : EIATTR_FRAME_SIZE
	.align		4
.L_9:
        /*003c*/ 	.byte	0x04, 0x11
        /*003e*/ 	.short	(.L_11 - .L_10)
	.align		4
.L_10:
        /*0040*/ 	.word	index@(aroon_many_series_one_param_f32)
        /*0044*/ 	.word	0x00000000


	//----- nvinfo : EIATTR_MIN_STACK_SIZE
	.align		4
.L_11:
        /*0048*/ 	.byte	0x04, 0x12
        /*004a*/ 	.short	(.L_13 - .L_12)
	.align		4
.L_12:
        /*004c*/ 	.word	index@(aroon_many_series_one_param_f32)
        /*0050*/ 	.word	0x00000000


	//----- nvinfo : EIATTR_MIN_STACK_SIZE
	.align		4
.L_13:
        /*0054*/ 	.byte	0x04, 0x12
        /*0056*/ 	.short	(.L_15 - .L_14)
	.align		4
.L_14:
        /*0058*/ 	.word	index@(aroon_batch_f32)
        /*005c*/ 	.word	0x00000000
.L_15:


//--------------------- .nv.compat                --------------------------
	.section	.nv.compat,"",@"SHT_CUDA_COMPAT_INFO"
	.align	4
        /*0000*/ 	.byte	0x02, 0x09, 0x00, 0x00, 0x02, 0x02, 0x01, 0x00, 0x02, 0x05, 0x05, 0x00, 0x03, 0x07, 0x01, 0x01
        /*0010*/ 	.byte	0x02, 0x03, 0x00, 0x00, 0x02, 0x06, 0x01, 0x00, 0x04, 0x0b, 0x08, 0x00, 0x01, 0x00, 0x00, 0x00
        /*0020*/ 	.byte	0x00, 0x00, 0x00, 0x00


//--------------------- .nv.info.aroon_many_series_one_param_f32 --------------------------
	.section	.nv.info.aroon_many_series_one_param_f32,"",@"SHT_CUDA_INFO"
	.sectionflags	@""
	.align	4


	//----- nvinfo : EIATTR_CUDA_API_VERSION
	.align		4
        /*0000*/ 	.byte	0x04, 0x37
        /*0002*/ 	.short	(.L_17 - .L_16)
.L_16:
        /*0004*/ 	.word	0x00000082


	//----- nvinfo : EIATTR_KPARAM_INFO
	.align		4
.L_17:
        /*0008*/ 	.byte	0x04, 0x17
        /*000a*/ 	.short	(.L_19 - .L_18)
.L_18:
        /*000c*/ 	.word	0x00000000
        /*0010*/ 	.short	0x0007
        /*0012*/ 	.short	0x0030
        /*0014*/ 	.byte	0x00, 0xf5, 0x21, 0x00


	//----- nvinfo : EIATTR_KPARAM_INFO
	.align		4
.L_19:
        /*0018*/ 	.byte	0x04, 0x17
        /*001a*/ 	.short	(.L_21 - .L_20)
.L_20:
        /*001c*/ 	.word	0x00000000
        /*0020*/ 	.short	0x0006
        /*0022*/ 	.short	0x0028
        /*0024*/ 	.byte	0x00, 0xf5, 0x21, 0x00


	//----- nvinfo : EIATTR_KPARAM_INFO
	.align		4
.L_21:
        /*0028*/ 	.byte	0x04, 0x17
        /*002a*/ 	.short	(.L_23 - .L_22)
.L_22:
        /*002c*/ 	.word	0x00000000
        /*0030*/ 	.short	0x0005
        /*0032*/ 	.short	0x0020
        /*0034*/ 	.byte	0x00, 0xf0, 0x11, 0x00


	//----- nvinfo : EIATTR_KPARAM_INFO
	.align		4
.L_23:
        /*0038*/ 	.byte	0x04, 0x17
        /*003a*/ 	.short	(.L_25 - .L_24)
.L_24:
        /*003c*/ 	.word	0x00000000
        /*0040*/ 	.short	0x0004
        /*0042*/ 	.short	0x001c
        /*0044*/ 	.byte	0x00, 0xf0, 0x11, 0x00


	//----- nvinfo : EIATTR_KPARAM_INFO
	.align		4
.L_25:
        /*0048*/ 	.byte	0x04, 0x17
        /*004a*/ 	.short	(.L_27 - .L_26)
.L_26:
        /*004c*/ 	.word	0x00000000
        /*0050*/ 	.short	0x0003
        /*0052*/ 	.short	0x0018
        /*0054*/ 	.byte	0x00, 0xf0, 0x11, 0x00


	//----- nvinfo : EIATTR_KPARAM_INFO
	.align		4
.L_27:
        /*0058*/ 	.byte	0x04, 0x17
        /*005a*/ 	.short	(.L_29 - .L_28)
.L_28:
        /*005c*/ 	.word	0x00000000
        /*0060*/ 	.short	0x0002
        /*0062*/ 	.short	0x0010
        /*0064*/ 	.byte	0x00, 0xf5, 0x21, 0x00


	//----- nvinfo : EIATTR_KPARAM_INFO
	.align		4
.L_29:
        /*0068*/ 	.byte	0x04, 0x17
        /*006a*/ 	.short	(.L_31 - .L_30)
.L_30:
        /*006c*/ 	.word	0x00000000
        /*0070*/ 	.short	0x0001
        /*0072*/ 	.short	0x0008
        /*0074*/ 	.byte	0x00, 0xf5, 0x21, 0x00


	//----- nvinfo : EIATTR_KPARAM_INFO
	.align		4
.L_31:
        /*0078*/ 	.byte	0x04, 0x17
        /*007a*/ 	.short	(.L_33 - .L_32)
.L_32:
        /*007c*/ 	.word	0x00000000
        /*0080*/ 	.short	0x0000
        /*0082*/ 	.short	0x0000
        /*0084*/ 	.byte	0x00, 0xf5, 0x21, 0x00


	//----- nvinfo : EIATTR_SPARSE_MMA_MASK
	.align		4
.L_33:
        /*0088*/ 	.byte	0x03, 0x50
        /*008a*/ 	.short	0x0000


	//----- nvinfo : EIATTR_MAXREG_COUNT
	.align		4
        /*008c*/ 	.byte	0x03, 0x1b
        /*008e*/ 	.short	0x00ff


	//----- nvinfo : EIATTR_NUM_BARRIERS
	.align		4
        /*0090*/ 	.byte	0x02, 0x4c
        /*0092*/ 	.byte	0x01
	.zero		1


	//----- nvinfo : EIATTR_MERCURY_ISA_VERSION
	.align		4
        /*0094*/ 	.byte	0x03, 0x5f
        /*0096*/ 	.short	0x0101


	//----- nvinfo : EIATTR_VRC_CTA_INIT_COUNT
	.align		4
        /*0098*/ 	.byte	0x02, 0x4a
	.zero		1
	.zero		1


	//----- nvinfo : EIATTR_EXIT_INSTR_OFFSETS
	.align		4
        /*009c*/ 	.byte	0x04, 0x1c
        /*009e*/ 	.short	(.L_35 - .L_34)


	//   ....[0]....
.L_34:
        /*00a0*/ 	.word	0x00000050


	//   ....[1]....
        /*00a4*/ 	.word	0x000000d0


	//   ....[2]....
        /*00a8*/ 	.word	0x00000210


	//   ....[3]....
        /*00ac*/ 	.word	0x00000340


	//   ....[4]....
        /*00b0*/ 	.word	0x000008d0


	//----- nvinfo : EIATTR_CRS_STACK_SIZE
	.align		4
.L_35:
        /*00b4*/ 	.byte	0x04, 0x1e
        /*00b6*/ 	.short	(.L_37 - .L_36)
.L_36:
        /*00b8*/ 	.word	0x00000000


	//----- nvinfo : EIATTR_CBANK_PARAM_SIZE
	.align		4
.L_37:
        /*00bc*/ 	.byte	0x03, 0x19
        /*00be*/ 	.short	0x0038


	//----- nvinfo : EIATTR_PARAM_CBANK
	.align		4
        /*00c0*/ 	.byte	0x04, 0x0a
        /*00c2*/ 	.short	(.L_39 - .L_38)
	.align		4
.L_38:
        /*00c4*/ 	.word	index@(.nv.constant0.aroon_many_series_one_param_f32)
        /*00c8*/ 	.short	0x0380
        /*00ca*/ 	.short	0x0038


	//----- nvinfo : EIATTR_SW_WAR
	.align		4
.L_39:
        /*00cc*/ 	.byte	0x04, 0x36
        /*00ce*/ 	.short	(.L_41 - .L_40)
.L_40:
        /*00d0*/ 	.word	0x00000008
.L_41:


//--------------------- .nv.info.aroon_batch_f32  --------------------------
	.section	.nv.info.aroon_batch_f32,"",@"SHT_CUDA_INFO"
	.sectionflags	@""
	.align	4


	//----- nvinfo : EIATTR_CUDA_API_VERSION
	.align		4
        /*0000*/ 	.byte	0x04, 0x37
        /*0002*/ 	.short	(.L_43 - .L_42)
.L_42:
        /*0004*/ 	.word	0x00000082


	//----- nvinfo : EIATTR_KPARAM_INFO
	.align		4
.L_43:
        /*0008*/ 	.byte	0x04, 0x17
        /*000a*/ 	.short	(.L_45 - .L_44)
.L_44:
        /*000c*/ 	.word	0x00000000
        /*0010*/ 	.short	0x0007
        /*0012*/ 	.short	0x0030
        /*0014*/ 	.byte	0x00, 0xf5, 0x21, 0x00


	//----- nvinfo : EIATTR_KPARAM_INFO
	.align		4
.L_45:
        /*0018*/ 	.byte	0x04, 0x17
        /*001a*/ 	.short	(.L_47 - .L_46)
.L_46:
        /*001c*/ 	.word	0x00000000
        /*0020*/ 	.short	0x0006
        /*0022*/ 	.short	0x0028
        /*0024*/ 	.byte	0x00, 0xf5, 0x21, 0x00


	//----- nvinfo : EIATTR_KPARAM_INFO
	.align		4
.L_47:
        /*0028*/ 	.byte	0x04, 0x17
        /*002a*/ 	.short	(.L_49 - .L_48)
.L_48:
        /*002c*/ 	.word	0x00000000
        /*0030*/ 	.short	0x0005
        /*0032*/ 	.short	0x0020
        /*0034*/ 	.byte	0x00, 0xf0, 0x11, 0x00


	//----- nvinfo : EIATTR_KPARAM_INFO
	.align		4
.L_49:
        /*0038*/ 	.byte	0x04, 0x17
        /*003a*/ 	.short	(.L_51 - .L_50)
.L_50:
        /*003c*/ 	.word	0x00000000
        /*0040*/ 	.short	0x0004
        /*0042*/ 	.short	0x001c
        /*0044*/ 	.byte	0x00, 0xf0, 0x11, 0x00


	//----- nvinfo : EIATTR_KPARAM_INFO
	.align		4
.L_51:
        /*0048*/ 	.byte	0x04, 0x17
        /*004a*/ 	.short	(.L_53 - .L_52)
.L_52:
        /*004c*/ 	.word	0x00000000
        /*0050*/ 	.short	0x0003
        /*0052*/ 	.short	0x0018
        /*0054*/ 	.byte	0x00, 0xf0, 0x11, 0x00


	//----- nvinfo : EIATTR_KPARAM_INFO
	.align		4
.L_53:
        /*0058*/ 	.byte	0x04, 0x17
        /*005a*/ 	.short	(.L_55 - .L_54)
.L_54:
        /*005c*/ 	.word	0x00000000
        /*0060*/ 	.short	0x0002
        /*0062*/ 	.short	0x0010
        /*0064*/ 	.byte	0x00, 0xf5, 0x21, 0x00


	//----- nvinfo : EIATTR_KPARAM_INFO
	.align		4
.L_55:
        /*0068*/ 	.byte	0x04, 0x17
        /*006a*/ 	.short	(.L_57 - .L_56)
.L_56:
        /*006c*/ 	.word	0x00000000
        /*0070*/ 	.short	0x0001
        /*0072*/ 	.short	0x0008
        /*0074*/ 	.byte	0x00, 0xf5, 0x21, 0x00


	//----- nvinfo : EIATTR_KPARAM_INFO
	.align		4
.L_57:
        /*0078*/ 	.byte	0x04, 0x17
        /*007a*/ 	.short	(.L_59 - .L_58)
.L_58:
        /*007c*/ 	.word	0x00000000
        /*0080*/ 	.short	0x0000
        /*0082*/ 	.short	0x0000
        /*0084*/ 	.byte	0x00, 0xf5, 0x21, 0x00


	//----- nvinfo : EIATTR_SPARSE_MMA_MASK
	.align		4
.L_59:
        /*0088*/ 	.byte	0x03, 0x50
        /*008a*/ 	.short	0x0000


	//----- nvinfo : EIATTR_MAXREG_COUNT
	.align		4
        /*008c*/ 	.byte	0x03, 0x1b
        /*008e*/ 	.short	0x00ff


	//----- nvinfo : EIATTR_NUM_BARRIERS
	.align		4
        /*0090*/ 	.byte	0x02, 0x4c
        /*0092*/ 	.byte	0x01
	.zero		1


	//----- nvinfo : EIATTR_MERCURY_ISA_VERSION
	.align		4
        /*0094*/ 	.byte	0x03, 0x5f
        /*0096*/ 	.short	0x0101


	//----- nvinfo : EIATTR_VRC_CTA_INIT_COUNT
	.align		4
        /*0098*/ 	.byte	0x02, 0x4a
	.zero		1
	.zero		1


	//----- nvinfo : EIATTR_EXIT_INSTR_OFFSETS
	.align		4
        /*009c*/ 	.byte	0x04, 0x1c
        /*009e*/ 	.short	(.L_61 - .L_60)


	//   ....[0]....
.L_60:
        /*00a0*/ 	.word	0x00000070


	//   ....[1]....
        /*00a4*/ 	.word	0x00000100


	//   ....[2]....
        /*00a8*/ 	.word	0x00000240


	//   ....[3]....
        /*00ac*/ 	.word	0x00000360


	//   ....[4]....
        /*00b0*/ 	.word	0x00000890


	//----- nvinfo : EIATTR_CRS_STACK_SIZE
	.align		4
.L_61:
        /*00b4*/ 	.byte	0x04, 0x1e
        /*00b6*/ 	.short	(.L_63 - .L_62)
.L_62:
        /*00b8*/ 	.word	0x00000000


	//----- nvinfo : EIATTR_CBANK_PARAM_SIZE
	.align		4
.L_63:
        /*00bc*/ 	.byte	0x03, 0x19
        /*00be*/ 	.short	0x0038


	//----- nvinfo : EIATTR_PARAM_CBANK
	.align		4
        /*00c0*/ 	.byte	0x04, 0x0a
        /*00c2*/ 	.short	(.L_65 - .L_64)
	.align		4
.L_64:
        /*00c4*/ 	.word	index@(.nv.constant0.aroon_batch_f32)
        /*00c8*/ 	.short	0x0380
        /*00ca*/ 	.short	0x0038


	//----- nvinfo : EIATTR_SW_WAR
	.align		4
.L_65:
        /*00cc*/ 	.byte	0x04, 0x36
        /*00ce*/ 	.short	(.L_67 - .L_66)
.L_66:
        /*00d0*/ 	.word	0x00000008
.L_67:


//--------------------- .nv.callgraph             --------------------------
	.section	.nv.callgraph,"",@"SHT_CUDA_CALLGRAPH"
	.align	4
	.sectionentsize	8
	.align		4
        /*0000*/ 	.word	0x00000000
	.align		4
        /*0004*/ 	.word	0xffffffff
	.align		4
        /*0008*/ 	.word	0x00000000
	.align		4
        /*000c*/ 	.word	0xfffffffe
	.align		4
        /*0010*/ 	.word	0x00000000
	.align		4
        /*0014*/ 	.word	0xfffffffd
	.align		4
        /*0018*/ 	.word	0x00000000
	.align		4
        /*001c*/ 	.word	0xfffffffc


//--------------------- .text.aroon_many_series_one_param_f32 --------------------------
	.section	.text.aroon_many_series_one_param_f32,"ax",@progbits
	.align	128
        .global         aroon_many_series_one_param_f32
        .type           aroon_many_series_one_param_f32,@function
        .size           aroon_many_series_one_param_f32,(.L_x_40 - aroon_many_series_one_param_f32)
        .other          aroon_many_series_one_param_f32,@"STO_CUDA_ENTRY STV_DEFAULT"
aroon_many_series_one_param_f32:
.text.aroon_many_series_one_param_f32:
[----:B------:R-:W-:Y:S01]  /*0000*/  LDC R1, c[0x0][0x37c] ;  /* 0x0000df00ff017b82 */ /* 0x000fe20000000800 */
[----:B------:R-:W0:Y:S07]  /*0010*/  S2R R2, SR_CTAID.X ;  /* 0x0000000000027919 */ /* 0x000e2e0000002500 */
[----:B------:R-:W0:Y:S02]  /*0020*/  LDC.64 R14, c[0x0][0x398] ;  /* 0x0000e600ff0e7b82 */ /* 0x000e240000000a00 */
[----:B0-----:R-:W-:-:S04]  /*0030*/  ISETP.GE.AND P0, PT, R2, R15, PT ;  /* 0x0000000f0200720c */ /* 0x001fc80003f06270 */
[----:B------:R-:W-:-:S13]  /*0040*/  ISETP.LT.OR P0, PT, R14, 0x1, P0 ;  /* 0x000000010e00780c */ /* 0x000fda0000701670 */
[----:B------:R-:W-:Y:S05]  /*0050*/  @P0 EXIT ;  /* 0x000000000000094d */ /* 0x000fea0003800000 */
[----:B------:R-:W0:Y:S01]  /*0060*/  LDC.64 R4, c[0x0][0x390] ;  /* 0x0000e400ff047b82 */ /* 0x000e220000000a00 */
[----:B------:R-:W1:Y:S01]  /*0070*/  LDCU.64 UR6, c[0x0][0x358] ;  /* 0x00006b00ff0677ac */ /* 0x000e620008000a00 */
[----:B------:R-:W2:Y:S01]  /*0080*/  LDCU UR4, c[0x0][0x3a0] ;  /* 0x00007400ff0477ac */ /* 0x000ea20008000800 */
[----:B0-----:R-:W-:-:S05]  /*0090*/  IMAD.WIDE.U32 R4, R2, 0x4, R4 ;  /* 0x0000000402047825 */ /* 0x001fca00078e0004 */
[----:B-1----:R-:W2:Y:S02]  /*00a0*/  LDG.E.CONSTANT R3, desc[UR6][R4.64] ;  /* 0x0000000604037981 */ /* 0x002ea4000c1e9900 */
[----:B--2---:R-:W-:-:S04]  /*00b0*/  ISETP.GE.AND P0, PT, R3, UR4, PT ;  /* 0x0000000403007c0c */ /* 0x004fc8000bf06270 */
[----:B------:R-:W-:-:S13]  /*00c0*/  ISETP.LT.OR P0, PT, R3, RZ, P0 ;  /* 0x000000ff0300720c */ /* 0x000fda0000701670 */
[----:B------:R-:W-:Y:S05]  /*00d0*/  @P0 EXIT ;  /* 0x000000000000094d */ /* 0x000fea0003800000 */
[----:B------:R-:W0:Y:S01]  /*00e0*/  S2R R0, SR_TID.X ;  /* 0x0000000000007919 */ /* 0x000e220000002100 */
[----:B------:R-:W-:Y:S01]  /*00f0*/  BSSY.RECONVERGENT B0, `(.L_x_0) ;  /* 0x0000010000007945 */ /* 0x000fe20003800200 */
[C---:B0-----:R-:W-:Y:S02]  /*0100*/  ISETP.GE.AND P0, PT, R0.reuse, UR4, PT ;  /* 0x0000000400007c0c */ /* 0x041fe4000bf06270 */
[----:B------:R-:W-:-:S11]  /*0110*/  ISETP.NE.AND P1, PT, R0, RZ, PT ;  /* 0x000000ff0000720c */ /* 0x000fd60003f25270 */
[----:B------:R-:W-:Y:S05]  /*0120*/  @P0 BRA `(.L_x_1) ;  /* 0x0000000000300947 */ /* 0x000fea0003800000 */
[----:B------:R-:W0:Y:S01]  /*0130*/  LDC R13, c[0x0][0x360] ;  /* 0x0000d800ff0d7b82 */ /* 0x000e220000000800 */
[----:B------:R-:W-:-:S07]  /*0140*/  IMAD.MOV.U32 R17, RZ, RZ, 0x7fc00000 ;  /* 0x7fc00000ff117424 */ /* 0x000fce00078e00ff */
[----:B------:R-:W1:Y:S08]  /*0150*/  LDC.64 R8, c[0x0][0x3a8] ;  /* 0x0000ea00ff087b82 */ /* 0x000e700000000a00 */
[----:B------:R-:W2:Y:S02]  /*0160*/  LDC.64 R10, c[0x0][0x3b0] ;  /* 0x0000ec00ff0a7b82 */ /* 0x000ea40000000a00 */
.L_x_2:
[----:B---3--:R-:W-:Y:S02]  /*0170*/  IMAD R7, R0, R15, R2 ;  /* 0x0000000f00077224 */ /* 0x008fe400078e0202 */
[----:B0-----:R-:W-:Y:S02]  /*0180*/  IMAD.IADD R0, R13, 0x1, R0 ;  /* 0x000000010d007824 */ /* 0x001fe400078e0200 */
[----:B-1----:R-:W-:-:S03]  /*0190*/  IMAD.WIDE R4, R7, 0x4, R8 ;  /* 0x0000000407047825 */ /* 0x002fc600078e0208 */
[----:B------:R-:W-:Y:S01]  /*01a0*/  ISETP.GE.AND P0, PT, R0, UR4, PT ;  /* 0x0000000400007c0c */ /* 0x000fe2000bf06270 */
[----:B--2---:R-:W-:Y:S01]  /*01b0*/  IMAD.WIDE R6, R7, 0x4, R10 ;  /* 0x0000000407067825 */ /* 0x004fe200078e020a */
[----:B------:R3:W-:Y:S04]  /*01c0*/  STG.E desc[UR6][R4.64], R17 ;  /* 0x0000001104007986 */ /* 0x0007e8000c101906 */
[----:B------:R3:W-:Y:S07]  /*01d0*/  STG.E desc[UR6][R6.64], R17 ;  /* 0x0000001106007986 */ /* 0x0007ee000c101906 */
[----:B------:R-:W-:Y:S05]  /*01e0*/  @!P0 BRA `(.L_x_2) ;  /* 0xfffffffc00e08947 */ /* 0x000fea000383ffff */
.L_x_1:
[----:B------:R-:W-:Y:S05]  /*01f0*/  BSYNC.RECONVERGENT B0 ;  /* 0x0000000000007941 */ /* 0x000fea0003800200 */
.L_x_0:
[----:B------:R-:W-:Y:S06]  /*0200*/  BAR.SYNC.DEFER_BLOCKING 0x0 ;  /* 0x0000000000007b1d */ /* 0x000fec0000010000 */
[----:B------:R-:W-:Y:S05]  /*0210*/  @P1 EXIT ;  /* 0x000000000000194d */ /* 0x000fea0003800000 */
[----:B---3--:R-:W-:Y:S01]  /*0220*/  I2FP.F32.U32 R5, R14 ;  /* 0x0000000e00057245 */ /* 0x008fe20000201000 */
[----:B------:R-:W-:Y:S02]  /*0230*/  UMOV UR4, 0x42c80000 ;  /* 0x42c8000000047882 */ /* 0x000fe40000000000 */
[----:B------:R-:W-:Y:S01]  /*0240*/  IMAD.U32 R6, RZ, RZ, UR4 ;  /* 0x00000004ff067e24 */ /* 0x000fe2000f8e00ff */
[----:B------:R-:W0:Y:S08]  /*0250*/  MUFU.RCP R0, R5 ;  /* 0x0000000500007308 */ /* 0x000e300000001000 */
[----:B------:R-:W1:Y:S01]  /*0260*/  FCHK P0, R6, R5 ;  /* 0x0000000506007302 */ /* 0x000e620000000000 */
[----:B0-----:R-:W-:-:S04]  /*0270*/  FFMA R7, -R5, R0, 1 ;  /* 0x3f80000005077423 */ /* 0x001fc80000000100 */
[----:B------:R-:W-:-:S04]  /*0280*/  FFMA R0, R0, R7, R0 ;  /* 0x0000000700007223 */ /* 0x000fc80000000000 */
[----:B------:R-:W-:-:S04]  /*0290*/  FFMA R4, R0, 100, RZ ;  /* 0x42c8000000047823 */ /* 0x000fc800000000ff */
[----:B------:R-:W-:-:S04]  /*02a0*/  FFMA R7, -R5, R4, 100 ;  /* 0x42c8000005077423 */ /* 0x000fc80000000104 */
[----:B------:R-:W-:Y:S01]  /*02b0*/  FFMA R0, R0, R7, R4 ;  /* 0x0000000700007223 */ /* 0x000fe20000000004 */
[----:B-1----:R-:W-:Y:S06]  /*02c0*/  @!P0 BRA `(.L_x_3) ;  /* 0x00000000000c8947 */ /* 0x002fec0003800000 */
[----:B------:R-:W-:-:S07]  /*02d0*/  MOV R4, 0x2f0 ;  /* 0x000002f000047802 */ /* 0x000fce0000000f00 */
[----:B------:R-:W-:Y:S05]  /*02e0*/  CALL.REL.NOINC `($__internal_0_$__cuda_sm3x_div_rn_noftz_f32_slowpath) ;  /* 0x00000004007c7944 */ /* 0x000fea0003c00000 */
[----:B------:R-:W-:-:S07]  /*02f0*/  IMAD.MOV.U32 R0, RZ, RZ, R8 ;  /* 0x000000ffff007224 */ /* 0x000fce00078e0008 */
.L_x_3:
[----:B------:R-:W0:Y:S01]  /*0300*/  LDCU UR4, c[0x0][0x398] ;  /* 0x00007300ff0477ac */ /* 0x000e220008000800 */
[----:B------:R-:W1:Y:S01]  /*0310*/  LDCU UR5, c[0x0][0x3a0] ;  /* 0x00007400ff0577ac */ /* 0x000e620008000800 */
[----:B0-----:R-:W-:-:S05]  /*0320*/  VIADD R3, R3, UR4 ;  /* 0x0000000403037c36 */ /* 0x001fca0008000000 */
[----:B-1----:R-:W-:-:S13]  /*0330*/  ISETP.GE.AND P0, PT, R3, UR5, PT ;  /* 0x0000000503007c0c */ /* 0x002fda000bf06270 */
[----:B------:R-:W-:Y:S05]  /*0340*/  @P0 EXIT ;  /* 0x000000000000094d */ /* 0x000fea0003800000 */
.L_x_10:
[----:B01----:R-:W0:Y:S01]  /*0350*/  LDCU.64 UR4, c[0x0][0x398] ;  /* 0x00007300ff0477ac */ /* 0x003e220008000a00 */
[----:B--23--:R-:W1:Y:S01]  /*0360*/  LDC.64 R4, c[0x0][0x380] ;  /* 0x0000e000ff047b82 */ /* 0x00ce620000000a00 */
[----:B0-----:R-:W-:-:S04]  /*0370*/  VIADD R9, R3, -UR4 ;  /* 0x8000000403097c36 */ /* 0x001fc80008000000 */
[----:B------:R-:W-:-:S04]  /*0380*/  IMAD R7, R9, UR5, R2 ;  /* 0x0000000509077c24 */ /* 0x000fc8000f8e0202 */
[----:B-1----:R-:W-:-:S05]  /*0390*/  IMAD.WIDE R4, R7, 0x4, R4 ;  /* 0x0000000407047825 */ /* 0x002fca00078e0204 */
[----:B------:R-:W2:Y:S02]  /*03a0*/  LDG.E.CONSTANT R8, desc[UR6][R4.64] ;  /* 0x0000000604087981 */ /* 0x000ea4000c1e9900 */
[----:B--2---:R-:W-:-:S13]  /*03b0*/  FSETP.NE.AND P0, PT, |R8|, +INF , PT ;  /* 0x7f8000000800780b */ /* 0x004fda0003f05200 */
[----:B------:R-:W-:Y:S05]  /*03c0*/  @!P0 BRA `(.L_x_4) ;  /* 0x0000000400108947 */ /* 0x000fea0003800000 */
[----:B------:R-:W0:Y:S01]  /*03d0*/  LDC.64 R4, c[0x0][0x388] ;  /* 0x0000e200ff047b82 */ /* 0x000e220000000a00 */
[----:B------:R-:W-:Y:S02]  /*03e0*/  SHF.R.S32.HI R6, RZ, 0x1f, R7 ;  /* 0x0000001fff067819 */ /* 0x000fe40000011407 */
[----:B0-----:R-:W-:-:S04]  /*03f0*/  LEA R4, P0, R7, R4, 0x2 ;  /* 0x0000000407047211 */ /* 0x001fc800078010ff */
[----:B------:R-:W-:-:S05]  /*0400*/  LEA.HI.X R5, R7, R5, R6, 0x2, P0 ;  /* 0x0000000507057211 */ /* 0x000fca00000f1406 */
[----:B------:R-:W2:Y:S02]  /*0410*/  LDG.E.CONSTANT R10, desc[UR6][R4.64] ;  /* 0x00000006040a7981 */ /* 0x000ea4000c1e9900 */
[----:B--2---:R-:W-:-:S13]  /*0420*/  FSETP.NE.AND P0, PT, |R10|, +INF , PT ;  /* 0x7f8000000a00780b */ /* 0x004fda0003f05200 */
[----:B------:R-:W-:Y:S05]  /*0430*/  @!P0 BRA `(.L_x_4) ;  /* 0x0000000000f48947 */ /* 0x000fea0003800000 */
[----:B------:R-:W0:Y:S01]  /*0440*/  LDC.64 R6, c[0x0][0x380] ;  /* 0x0000e000ff067b82 */ /* 0x000e220000000a00 */
[----:B------:R-:W-:Y:S01]  /*0450*/  IMAD.MOV.U32 R11, RZ, RZ, R8 ;  /* 0x000000ffff0b7224 */ /* 0x000fe200078e0008 */
[----:B------:R-:W1:Y:S01]  /*0460*/  LDCU UR5, c[0x0][0x398] ;  /* 0x00007300ff0577ac */ /* 0x000e620008000800 */
[----:B------:R-:W-:Y:S02]  /*0470*/  IMAD.MOV.U32 R16, RZ, RZ, R10 ;  /* 0x000000ffff107224 */ /* 0x000fe400078e000a */
[----:B------:R-:W-:Y:S01]  /*0480*/  IMAD.MOV.U32 R8, RZ, RZ, RZ ;  /* 0x000000ffff087224 */ /* 0x000fe200078e00ff */
[----:B------:R-:W2:Y:S01]  /*0490*/  LDCU UR4, c[0x0][0x39c] ;  /* 0x00007380ff0477ac */ /* 0x000ea20008000800 */
[----:B------:R-:W-:Y:S01]  /*04a0*/  IMAD.MOV.U32 R17, RZ, RZ, 0x1 ;  /* 0x00000001ff117424 */ /* 0x000fe200078e00ff */
[----:B------:R-:W3:Y:S01]  /*04b0*/  LDC.64 R4, c[0x0][0x388] ;  /* 0x0000e200ff047b82 */ /* 0x000ee20000000a00 */
[----:B------:R-:W-:-:S07]  /*04c0*/  IMAD.MOV.U32 R10, RZ, RZ, RZ ;  /* 0x000000ffff0a7224 */ /* 0x000fce00078e00ff */
.L_x_6:
[----:B------:R-:W-:-:S04]  /*04d0*/  IMAD.IADD R13, R9, 0x1, R17 ;  /* 0x00000001090d7824 */ /* 0x000fc800078e0211 */
[----:B--2---:R-:W-:-:S04]  /*04e0*/  IMAD R13, R13, UR4, R2 ;  /* 0x000000040d0d7c24 */ /* 0x004fc8000f8e0202 */
[----:B---3--:R-:W-:-:S04]  /*04f0*/  IMAD.WIDE R14, R13, 0x4, R4 ;  /* 0x000000040d0e7825 */ /* 0x008fc800078e0204 */
[----:B0-----:R-:W-:Y:S02]  /*0500*/  IMAD.WIDE R12, R13, 0x4, R6 ;  /* 0x000000040d0c7825 */ /* 0x001fe400078e0206 */
[----:B------:R-:W2:Y:S04]  /*0510*/  LDG.E.CONSTANT R15, desc[UR6][R14.64] ;  /* 0x000000060e0f7981 */ /* 0x000ea8000c1e9900 */
[----:B------:R-:W3:Y:S01]  /*0520*/  LDG.E.CONSTANT R12, desc[UR6][R12.64] ;  /* 0x000000060c0c7981 */ /* 0x000ee2000c1e9900 */
[----:B--2---:R-:W-:-:S04]  /*0530*/  FSETP.NE.AND P0, PT, |R15|, +INF , PT ;  /* 0x7f8000000f00780b */ /* 0x004fc80003f05200 */
[----:B---3--:R-:W-:-:S13]  /*0540*/  FSETP.EQU.OR P0, PT, |R12|, +INF , !P0 ;  /* 0x7f8000000c00780b */ /* 0x008fda000470a600 */
[----:B------:R-:W-:Y:S05]  /*0550*/  @P0 BRA `(.L_x_5) ;  /* 0x0000000000880947 */ /* 0x000fea0003800000 */
[----:B-1----:R-:W-:Y:S02]  /*0560*/  ISETP.NE.AND P2, PT, R17, UR5, PT ;  /* 0x0000000511007c0c */ /* 0x002fe4000bf45270 */
[CC--:B------:R-:W-:Y:S02]  /*0570*/  FSETP.GT.AND P0, PT, R12.reuse, R11.reuse, PT ;  /* 0x0000000b0c00720b */ /* 0x0c0fe40003f04000 */
[----:B------:R-:W-:Y:S02]  /*0580*/  FSETP.GEU.AND P1, PT, R15, R16, PT ;  /* 0x000000100f00720b */ /* 0x000fe40003f2e000 */
[----:B------:R-:W-:Y:S01]  /*0590*/  FSEL R11, R12, R11, P0 ;  /* 0x0000000b0c0b7208 */ /* 0x000fe20000000000 */
[C---:B------:R-:W-:Y:S01]  /*05a0*/  VIADD R12, R17.reuse, 0x1 ;  /* 0x00000001110c7836 */ /* 0x040fe20000000000 */
[C---:B------:R-:W-:Y:S02]  /*05b0*/  SEL R10, R17.reuse, R10, P0 ;  /* 0x0000000a110a7207 */ /* 0x040fe40000000000 */
[----:B------:R-:W-:Y:S01]  /*05c0*/  SEL R8, R17, R8, !P1 ;  /* 0x0000000811087207 */ /* 0x000fe20004800000 */
[----:B------:R-:W-:Y:S01]  /*05d0*/  IMAD.MOV.U32 R17, RZ, RZ, R12 ;  /* 0x000000ffff117224 */ /* 0x000fe200078e000c */
[----:B------:R-:W-:Y:S01]  /*05e0*/  FSEL R16, R15, R16, !P1 ;  /* 0x000000100f107208 */ /* 0x000fe20004800000 */
[----:B------:R-:W-:Y:S06]  /*05f0*/  @P2 BRA `(.L_x_6) ;  /* 0xfffffffc00b42947 */ /* 0x000fec000383ffff */
[----:B------:R-:W0:Y:S01]  /*0600*/  LDC.64 R4, c[0x0][0x3a8] ;  /* 0x0000ea00ff047b82 */ /* 0x000e220000000a00 */
[----:B------:R-:W-:Y:S01]  /*0610*/  IADD3 R11, PT, PT, -R10, UR5, RZ ;  /* 0x000000050a0b7c10 */ /* 0x000fe2000fffe1ff */
[----:B------:R-:W-:Y:S01]  /*0620*/  IMAD R13, R3, UR4, R2 ;  /* 0x00000004030d7c24 */ /* 0x000fe2000f8e0202 */
[----:B------:R-:W-:Y:S01]  /*0630*/  IADD3 R12, PT, PT, -R8, UR5, RZ ;  /* 0x00000005080c7c10 */ /* 0x000fe2000fffe1ff */
[----:B------:R-:W-:Y:S01]  /*0640*/  IMAD.MOV.U32 R9, RZ, RZ, 0x42c80000 ;  /* 0x42c80000ff097424 */ /* 0x000fe200078e00ff */
[----:B------:R-:W-:Y:S02]  /*0650*/  ISETP.NE.AND P0, PT, R11, RZ, PT ;  /* 0x000000ff0b00720c */ /* 0x000fe40003f05270 */
[----:B------:R-:W-:Y:S01]  /*0660*/  ISETP.NE.AND P1, PT, R12, RZ, PT ;  /* 0x000000ff0c00720c */ /* 0x000fe20003f25270 */
[----:B------:R-:W1:Y:S10]  /*0670*/  LDC.64 R6, c[0x0][0x3b0] ;  /* 0x0000ec00ff067b82 */ /* 0x000e740000000a00 */
[----:B------:R-:W-:Y:S05]  /*0680*/  @!P0 BRA `(.L_x_7) ;  /* 0x0000000000108947 */ /* 0x000fea0003800000 */
[----:B------:R-:W-:Y:S01]  /*0690*/  ISETP.NE.AND P0, PT, R10, RZ, PT ;  /* 0x000000ff0a00720c */ /* 0x000fe20003f05270 */
[----:B------:R-:W-:-:S12]  /*06a0*/  IMAD.MOV.U32 R9, RZ, RZ, RZ ;  /* 0x000000ffff097224 */ /* 0x000fd800078e00ff */
[----:B------:R-:W-:-:S05]  /*06b0*/  @P0 I2FP.F32.S32 R11, R11 ;  /* 0x0000000b000b0245 */ /* 0x000fca0000201400 */
[----:B------:R-:W-:-:S07]  /*06c0*/  @P0 FFMA R9, -R11, R0, 100 ;  /* 0x42c800000b090423 */ /* 0x000fce0000000100 */
.L_x_7:
[----:B0-----:R-:W-:-:S04]  /*06d0*/  IMAD.WIDE R4, R13, 0x4, R4 ;  /* 0x000000040d047825 */ /* 0x001fc800078e0204 */
[----:B-1----:R-:W-:-:S04]  /*06e0*/  IMAD.WIDE R6, R13, 0x4, R6 ;  /* 0x000000040d067825 */ /* 0x002fc800078e0206 */
[----:B------:R-:W-:Y:S01]  /*06f0*/  IMAD.MOV.U32 R11, RZ, RZ, 0x42c80000 ;  /* 0x42c80000ff0b7424 */ /* 0x000fe200078e00ff */
[----:B------:R-:W-:Y:S06]  /*0700*/  @!P1 BRA `(.L_x_8) ;  /* 0x0000000000109947 */ /* 0x000fec0003800000 */
[----:B------:R-:W-:Y:S01]  /*0710*/  ISETP.NE.AND P0, PT, R8, RZ, PT ;  /* 0x000000ff0800720c */ /* 0x000fe20003f05270 */
[----:B------:R-:W-:-:S12]  /*0720*/  IMAD.MOV.U32 R11, RZ, RZ, RZ ;  /* 0x000000ffff0b7224 */ /* 0x000fd800078e00ff */
[----:B------:R-:W-:-:S05]  /*0730*/  @P0 I2FP.F32.S32 R13, R12 ;  /* 0x0000000c000d0245 */ /* 0x000fca0000201400 */
[----:B------:R-:W-:-:S07]  /*0740*/  @P0 FFMA R11, -R13, R0, 100 ;  /* 0x42c800000d0b0423 */ /* 0x000fce0000000100 */
.L_x_8:
[----:B------:R0:W-:Y:S04]  /*0750*/  STG.E desc[UR6][R4.64], R9 ;  /* 0x0000000904007986 */ /* 0x0001e8000c101906 */
[----:B------:R0:W-:Y:S01]  /*0760*/  STG.E desc[UR6][R6.64], R11 ;  /* 0x0000000b06007986 */ /* 0x0001e2000c101906 */
[----:B------:R-:W-:Y:S05]  /*0770*/  BRA `(.L_x_9) ;  /* 0x0000000000447947 */ /* 0x000fea0003800000 */
.L_x_5:
[----:B------:R-:W0:Y:S01]  /*0780*/  LDC.64 R4, c[0x0][0x3a8] ;  /* 0x0000ea00ff047b82 */ /* 0x000e220000000a00 */
[----:B------:R-:W-:Y:S01]  /*0790*/  IMAD R9, R3, UR4, R2 ;  /* 0x0000000403097c24 */ /* 0x000fe2000f8e0202 */
[----:B------:R-:W-:-:S06]  /*07a0*/  MOV R11, 0x7fc00000 ;  /* 0x7fc00000000b7802 */ /* 0x000fcc0000000f00 */
[----:B------:R-:W2:Y:S01]  /*07b0*/  LDC.64 R6, c[0x0][0x3b0] ;  /* 0x0000ec00ff067b82 */ /* 0x000ea20000000a00 */
[----:B0-----:R-:W-:-:S05]  /*07c0*/  IMAD.WIDE R4, R9, 0x4, R4 ;  /* 0x0000000409047825 */ /* 0x001fca00078e0204 */
[----:B------:R3:W-:Y:S01]  /*07d0*/  STG.E desc[UR6][R4.64], R11 ;  /* 0x0000000b04007986 */ /* 0x0007e2000c101906 */
[----:B--2---:R-:W-:-:S05]  /*07e0*/  IMAD.WIDE R6, R9, 0x4, R6 ;  /* 0x0000000409067825 */ /* 0x004fca00078e0206 */
[----:B------:R3:W-:Y:S01]  /*07f0*/  STG.E desc[UR6][R6.64], R11 ;  /* 0x0000000b06007986 */ /* 0x0007e2000c101906 */
[----:B------:R-:W-:Y:S05]  /*0800*/  BRA `(.L_x_9) ;  /* 0x0000000000207947 */ /* 0x000fea0003800000 */
.L_x_4:
[----:B------:R-:W0:Y:S01]  /*0810*/  LDC.64 R4, c[0x0][0x3a8] ;  /* 0x0000ea00ff047b82 */ /* 0x000e220000000a00 */
[----:B------:R-:W-:Y:S02]  /*0820*/  IMAD R9, R3, UR5, R2 ;  /* 0x0000000503097c24 */ /* 0x000fe4000f8e0202 */
[----:B------:R-:W-:-:S05]  /*0830*/  IMAD.MOV.U32 R11, RZ, RZ, 0x7fc00000 ;  /* 0x7fc00000ff0b7424 */ /* 0x000fca00078e00ff */
[----:B------:R-:W1:Y:S01]  /*0840*/  LDC.64 R6, c[0x0][0x3b0] ;  /* 0x0000ec00ff067b82 */ /* 0x000e620000000a00 */
[----:B0-----:R-:W-:-:S05]  /*0850*/  IMAD.WIDE R4, R9, 0x4, R4 ;  /* 0x0000000409047825 */ /* 0x001fca00078e0204 */
[----:B------:R2:W-:Y:S01]  /*0860*/  STG.E desc[UR6][R4.64], R11 ;  /* 0x0000000b04007986 */ /* 0x0005e2000c101906 */
[----:B-1----:R-:W-:-:S05]  /*0870*/  IMAD.WIDE R6, R9, 0x4, R6 ;  /* 0x0000000409067825 */ /* 0x002fca00078e0206 */
[----:B------:R2:W-:Y:S02]  /*0880*/  STG.E desc[UR6][R6.64], R11 ;  /* 0x0000000b06007986 */ /* 0x0005e4000c101906 */
.L_x_9:
[----:B------:R-:W4:Y:S01]  /*0890*/  LDCU UR4, c[0x0][0x3a0] ;  /* 0x00007400ff0477ac */ /* 0x000f220008000800 */
[----:B------:R-:W-:-:S05]  /*08a0*/  VIADD R3, R3, 0x1 ;  /* 0x0000000103037836 */ /* 0x000fca0000000000 */
[----:B----4-:R-:W-:-:S13]  /*08b0*/  ISETP.GE.AND P0, PT, R3, UR4, PT ;  /* 0x0000000403007c0c */ /* 0x010fda000bf06270 */
[----:B------:R-:W-:Y:S05]  /*08c0*/  @!P0 BRA `(.L_x_10) ;  /* 0xfffffff800a08947 */ /* 0x000fea000383ffff */
[----:B-1----:R-:W-:Y:S05]  /*08d0*/  EXIT ;  /* 0x000000000000794d */ /* 0x002fea0003800000 */
        .weak           $__internal_0_$__cuda_sm3x_div_rn_noftz_f32_slowpath
        .type           $__internal_0_$__cuda_sm3x_div_rn_noftz_f32_slowpath,@function
        .size           $__internal_0_$__cuda_sm3x_div_rn_noftz_f32_slowpath,(.L_x_40 - $__internal_0_$__cuda_sm3x_div_rn_noftz_f32_slowpath)
$__internal_0_$__cuda_sm3x_div_rn_noftz_f32_slowpath:
[--C-:B------:R-:W-:Y:S01]  /*08e0*/  SHF.R.U32.HI R0, RZ, 0x17, R5.reuse ;  /* 0x00000017ff007819 */ /* 0x100fe20000011605 */
[----:B------:R-:W-:-:S03]  /*08f0*/  IMAD.MOV.U32 R8, RZ, RZ, R5 ;  /* 0x000000ffff087224 */ /* 0x000fc600078e0005 */
[----:B------:R-:W-:-:S05]  /*0900*/  LOP3.LUT R6, R0, 0xff, RZ, 0xc0, !PT ;  /* 0x000000ff00067812 */ /* 0x000fca00078ec0ff */
[----:B------:R-:W-:-:S05]  /*0910*/  VIADD R9, R6, 0xffffffff ;  /* 0xffffffff06097836 */ /* 0x000fca0000000000 */
[----:B------:R-:W-:-:S13]  /*0920*/  ISETP.GT.U32.AND P0, PT, R9, 0xfd, PT ;  /* 0x000000fd0900780c */ /* 0x000fda0003f04070 */
[----:B------:R-:W-:Y:S01]  /*0930*/  @!P0 IMAD.MOV.U32 R7, RZ, RZ, RZ ;  /* 0x000000ffff078224 */ /* 0x000fe200078e00ff */
[----:B------:R-:W-:Y:S06]  /*0940*/  @!P0 BRA `(.L_x_11) ;  /* 0x0000000000408947 */ /* 0x000fec0003800000 */
[----:B------:R-:W-:Y:S01]  /*0950*/  FSETP.GTU.FTZ.AND P0, PT, |R5|, +INF , PT ;  /* 0x7f8000000500780b */ /* 0x000fe20003f1c200 */
[----:B------:R-:W-:-:S12]  /*0960*/  IMAD.MOV.U32 R0, RZ, RZ, R5 ;  /* 0x000000ffff007224 */ /* 0x000fd800078e0005 */
[----:B------:R-:W-:Y:S05]  /*0970*/  @P0 BRA `(.L_x_12) ;  /* 0x0000000400280947 */ /* 0x000fea0003800000 */
[----:B------:R-:W-:-:S05]  /*0980*/  IMAD.MOV.U32 R5, RZ, RZ, 0x42c80000 ;  /* 0x42c80000ff057424 */ /* 0x000fca00078e00ff */
[----:B------:R-:W-:-:S13]  /*0990*/  LOP3.LUT P0, RZ, R8, 0x7fffffff, R5, 0xc8, !PT ;  /* 0x7fffffff08ff7812 */ /* 0x000fda000780c805 */
[----:B------:R-:W-:Y:S05]  /*09a0*/  @!P0 BRA `(.L_x_13) ;  /* 0x0000000400148947 */ /* 0x000fea0003800000 */
[----:B------:R-:W-:Y:S02]  /*09b0*/  FSETP.NEU.FTZ.AND P0, PT, |R0|, +INF , PT ;  /* 0x7f8000000000780b */ /* 0x000fe40003f1d200 */
[----:B------:R-:W-:-:S04]  /*09c0*/  LOP3.LUT P1, RZ, R5, 0x7fffffff, RZ, 0xc0, !PT ;  /* 0x7fffffff05ff7812 */ /* 0x000fc8000782c0ff */
[----:B------:R-:W-:-:S13]  /*09d0*/  PLOP3.LUT P0, PT, P0, P1, PT, 0x2f, 0xf2 ;  /* 0x0000000000f2781c */ /* 0x000fda0000702577 */
[----:B------:R-:W-:Y:S05]  /*09e0*/  @P0 BRA `(.L_x_14) ;  /* 0x0000000000fc0947 */ /* 0x000fea0003800000 */
[----:B------:R-:W-:-:S13]  /*09f0*/  LOP3.LUT P0, RZ, R8, 0x7fffffff, RZ, 0xc0, !PT ;  /* 0x7fffffff08ff7812 */ /* 0x000fda000780c0ff */
[----:B------:R-:W-:Y:S05]  /*0a00*/  @!P0 BRA `(.L_x_15) ;  /* 0x0000000000e88947 */ /* 0x000fea0003800000 */
[----:B------:R-:W-:Y:S01]  /*0a10*/  ISETP.GE.AND P0, PT, R9, RZ, PT ;  /* 0x000000ff0900720c */ /* 0x000fe20003f06270 */
[----:B------:R-:W-:-:S12]  /*0a20*/  IMAD.MOV.U32 R7, RZ, RZ, RZ ;  /* 0x000000ffff077224 */ /* 0x000fd800078e00ff */
[----:B------:R-:W-:Y:S01]  /*0a30*/  @!P0 FFMA R8, R0, 1.84467440737095516160e+19, RZ ;  /* 0x5f80000000088823 */ /* 0x000fe200000000ff */
[----:B------:R-:W-:-:S07]  /*0a40*/  @!P0 VIADD R7, R7, 0x40 ;  /* 0x0000004007078836 */ /* 0x000fce0000000000 */
.L_x_11:
[----:B------:R-:W-:Y:S01]  /*0a50*/  LEA R5, R6, 0xc0800000, 0x17 ;  /* 0xc080000006057811 */ /* 0x000fe200078eb8ff */
[----:B------:R-:W-:Y:S01]  /*0a60*/  UMOV UR4, 0x42c80000 ;  /* 0x42c8000000047882 */ /* 0x000fe20000000000 */
[----:B------:R-:W-:Y:S01]  /*0a70*/  IADD3 R6, PT, PT, R7, 0x85, -R6 ;  /* 0x0000008507067810 */ /* 0x000fe20007ffe806 */
[----:B------:R-:W-:Y:S01]  /*0a80*/  UIADD3 UR4, UPT, UPT, UR4, -0x3000000, URZ ;  /* 0xfd00000004047890 */ /* 0x000fe2000fffe0ff */
[----:B------:R-:W-:-:S04]  /*0a90*/  IADD3 R5, PT, PT, -R5, R8, RZ ;  /* 0x0000000805057210 */ /* 0x000fc80007ffe1ff */
[----:B------:R-:W0:Y:S01]  /*0aa0*/  MUFU.RCP R0, R5 ;  /* 0x0000000500007308 */ /* 0x000e220000001000 */
[----:B------:R-:W-:-:S04]  /*0ab0*/  FADD.FTZ R9, -R5, -RZ ;  /* 0x800000ff05097221 */ /* 0x000fc80000010100 */
[----:B0-----:R-:W-:-:S04]  /*0ac0*/  FFMA R11, R0, R9, 1 ;  /* 0x3f800000000b7423 */ /* 0x001fc80000000009 */
[----:B------:R-:W-:-:S04]  /*0ad0*/  FFMA R0, R0, R11, R0 ;  /* 0x0000000b00007223 */ /* 0x000fc80000000000 */
[----:B------:R-:W-:-:S04]  /*0ae0*/  FFMA R8, R0, UR4, RZ ;  /* 0x0000000400087c23 */ /* 0x000fc800080000ff */
[----:B------:R-:W-:-:S04]  /*0af0*/  FFMA R11, R9, R8, UR4 ;  /* 0x00000004090b7e23 */ /* 0x000fc80008000008 */
[----:B------:R-:W-:-:S04]  /*0b00*/  FFMA R11, R0, R11, R8 ;  /* 0x0000000b000b7223 */ /* 0x000fc80000000008 */
[----:B------:R-:W-:-:S04]  /*0b10*/  FFMA R10, R9, R11, UR4 ;  /* 0x00000004090a7e23 */ /* 0x000fc8000800000b */
[----:B------:R-:W-:-:S05]  /*0b20*/  FFMA R8, R0, R10, R11 ;  /* 0x0000000a00087223 */ /* 0x000fca000000000b */
[----:B------:R-:W-:-:S04]  /*0b30*/  SHF.R.U32.HI R5, RZ, 0x17, R8 ;  /* 0x00000017ff057819 */ /* 0x000fc80000011608 */
[----:B------:R-:W-:-:S05]  /*0b40*/  LOP3.LUT R5, R5, 0xff, RZ, 0xc0, !PT ;  /* 0x000000ff05057812 */ /* 0x000fca00078ec0ff */
[----:B------:R-:W-:-:S04]  /*0b50*/  IMAD.IADD R9, R5, 0x1, R6 ;  /* 0x0000000105097824 */ /* 0x000fc800078e0206 */
[----:B------:R-:W-:-:S05]  /*0b60*/  VIADD R5, R9, 0xffffffff ;  /* 0xffffffff09057836 */ /* 0x000fca0000000000 */
[----:B------:R-:W-:-:S13]  /*0b70*/  ISETP.GE.U32.AND P0, PT, R5, 0xfe, PT ;  /* 0x000000fe0500780c */ /* 0x000fda0003f06070 */
[----:B------:R-:W-:Y:S05]  /*0b80*/  @!P0 BRA `(.L_x_16) ;  /* 0x0000000000808947 */ /* 0x000fea0003800000 */
[----:B------:R-:W-:-:S13]  /*0b90*/  ISETP.GT.AND P0, PT, R9, 0xfe, PT ;  /* 0x000000fe0900780c */ /* 0x000fda0003f04270 */
[----:B------:R-:W-:Y:S05]  /*0ba0*/  @P0 BRA `(.L_x_17) ;  /* 0x00000000006c0947 */ /* 0x000fea0003800000 */
[----:B------:R-:W-:-:S13]  /*0bb0*/  ISETP.GE.AND P0, PT, R9, 0x1, PT ;  /* 0x000000010900780c */ /* 0x000fda0003f06270 */
[----:B------:R-:W-:Y:S05]  /*0bc0*/  @P0 BRA `(.L_x_18) ;  /* 0x0000000000980947 */ /* 0x000fea0003800000 */
[----:B------:R-:W-:Y:S02]  /*0bd0*/  ISETP.GE.AND P0, PT, R9, -0x18, PT ;  /* 0xffffffe80900780c */ /* 0x000fe40003f06270 */
[----:B------:R-:W-:-:S11]  /*0be0*/  LOP3.LUT R8, R8, 0x80000000, RZ, 0xc0, !PT ;  /* 0x8000000008087812 */ /* 0x000fd600078ec0ff */
[----:B------:R-:W-:Y:S05]  /*0bf0*/  @!P0 BRA `(.L_x_18) ;  /* 0x00000000008c8947 */ /* 0x000fea0003800000 */
[CC--:B------:R-:W-:Y:S01]  /*0c00*/  FFMA.RZ R5, R0.reuse, R10.reuse, R11 ;  /* 0x0000000a00057223 */ /* 0x0c0fe2000000c00b */
[C---:B------:R-:W-:Y:S01]  /*0c10*/  VIADD R7, R9.reuse, 0x20 ;  /* 0x0000002009077836 */ /* 0x040fe20000000000 */
[C---:B------:R-:W-:Y:S02]  /*0c20*/  ISETP.NE.AND P2, PT, R9.reuse, RZ, PT ;  /* 0x000000ff0900720c */ /* 0x040fe40003f45270 */
[----:B------:R-:W-:Y:S01]  /*0c30*/  ISETP.NE.AND P1, PT, R9, RZ, PT ;  /* 0x000000ff0900720c */ /* 0x000fe20003f25270 */
[----:B------:R-:W-:Y:S01]  /*0c40*/  IMAD.MOV R9, RZ, RZ, -R9 ;  /* 0x000000ffff097224 */ /* 0x000fe200078e0a09 */
[----:B------:R-:W-:Y:S01]  /*0c50*/  LOP3.LUT R6, R5, 0x7fffff, RZ, 0xc0, !PT ;  /* 0x007fffff05067812 */ /* 0x000fe200078ec0ff */
[CCC-:B------:R-:W-:Y:S01]  /*0c60*/  FFMA.RP R5, R0.reuse, R10.reuse, R11.reuse ;  /* 0x0000000a00057223 */ /* 0x1c0fe2000000800b */
[----:B------:R-:W-:Y:S02]  /*0c70*/  FFMA.RM R0, R0, R10, R11 ;  /* 0x0000000a00007223 */ /* 0x000fe4000000400b */
[----:B------:R-:W-:-:S03]  /*0c80*/  LOP3.LUT R6, R6, 0x800000, RZ, 0xfc, !PT ;  /* 0x0080000006067812 */ /* 0x000fc600078efcff */
[----:B------:R-:W-:Y:S02]  /*0c90*/  FSETP.NEU.FTZ.AND P0, PT, R5, R0, PT ;  /* 0x000000000500720b */ /* 0x000fe40003f1d000 */
[----:B------:R-:W-:Y:S02]  /*0ca0*/  SHF.L.U32 R7, R6, R7, RZ ;  /* 0x0000000706077219 */ /* 0x000fe400000006ff */
[----:B------:R-:W-:Y:S02]  /*0cb0*/  SEL R5, R9, RZ, P2 ;  /* 0x000000ff09057207 */ /* 0x000fe40001000000 */
[----:B------:R-:W-:Y:S02]  /*0cc0*/  ISETP.NE.AND P1, PT, R7, RZ, P1 ;  /* 0x000000ff0700720c */ /* 0x000fe40000f25270 */
[----:B------:R-:W-:Y:S02]  /*0cd0*/  SHF.R.U32.HI R5, RZ, R5, R6 ;  /* 0x00000005ff057219 */ /* 0x000fe40000011606 */
[----:B------:R-:W-:-:S02]  /*0ce0*/  PLOP3.LUT P0, PT, P0, P1, PT, 0xf8, 0x8f ;  /* 0x00000000008f781c */ /* 0x000fc40000703f70 */
[----:B------:R-:W-:Y:S02]  /*0cf0*/  SHF.R.U32.HI R7, RZ, 0x1, R5 ;  /* 0x00000001ff077819 */ /* 0x000fe40000011605 */
[----:B------:R-:W-:-:S04]  /*0d00*/  SEL R0, RZ, 0x1, !P0 ;  /* 0x00000001ff007807 */ /* 0x000fc80004000000 */
[----:B------:R-:W-:-:S04]  /*0d10*/  LOP3.LUT R0, R0, 0x1, R7, 0xf8, !PT ;  /* 0x0000000100007812 */ /* 0x000fc800078ef807 */
[----:B------:R-:W-:-:S05]  /*0d20*/  LOP3.LUT R0, R0, R5, RZ, 0xc0, !PT ;  /* 0x0000000500007212 */ /* 0x000fca00078ec0ff */
[----:B------:R-:W-:-:S05]  /*0d30*/  IMAD.IADD R7, R7, 0x1, R0 ;  /* 0x0000000107077824 */ /* 0x000fca00078e0200 */
[----:B------:R-:W-:Y:S01]  /*0d40*/  LOP3.LUT R8, R7, R8, RZ, 0xfc, !PT ;  /* 0x0000000807087212 */ /* 0x000fe200078efcff */
[----:B------:R-:W-:Y:S06]  /*0d50*/  BRA `(.L_x_18) ;  /* 0x0000000000347947 */ /* 0x000fec0003800000 */
.L_x_17:
[----:B------:R-:W-:-:S04]  /*0d60*/  LOP3.LUT R8, R8, 0x80000000, RZ, 0xc0, !PT ;  /* 0x8000000008087812 */ /* 0x000fc800078ec0ff */
[----:B------:R-:W-:Y:S01]  /*0d70*/  LOP3.LUT R8, R8, 0x7f800000, RZ, 0xfc, !PT ;  /* 0x7f80000008087812 */ /* 0x000fe200078efcff */
[----:B------:R-:W-:Y:S06]  /*0d80*/  BRA `(.L_x_18) ;  /* 0x0000000000287947 */ /* 0x000fec0003800000 */
.L_x_16:
[----:B------:R-:W-:Y:S01]  /*0d90*/  IMAD R8, R6, 0x800000, R8 ;  /* 0x0080000006087824 */ /* 0x000fe200078e0208 */
[----:B------:R-:W-:Y:S06]  /*0da0*/  BRA `(.L_x_18) ;  /* 0x0000000000207947 */ /* 0x000fec0003800000 */
.L_x_15:
[----:B------:R-:W-:-:S04]  /*0db0*/  LOP3.LUT R8, R8, 0x80000000, R5, 0x48, !PT ;  /* 0x8000000008087812 */ /* 0x000fc800078e4805 */
[----:B------:R-:W-:Y:S01]  /*0dc0*/  LOP3.LUT R8, R8, 0x7f800000, RZ, 0xfc, !PT ;  /* 0x7f80000008087812 */ /* 0x000fe200078efcff */
[----:B------:R-:W-:Y:S06]  /*0dd0*/  BRA `(.L_x_18) ;  /* 0x0000000000147947 */ /* 0x000fec0003800000 */
.L_x_14:
[----:B------:R-:W-:Y:S01]  /*0de0*/  LOP3.LUT R8, R8, 0x80000000, R5, 0x48, !PT ;  /* 0x8000000008087812 */ /* 0x000fe200078e4805 */
[----:B------:R-:W-:Y:S06]  /*0df0*/  BRA `(.L_x_18) ;  /* 0x00000000000c7947 */ /* 0x000fec0003800000 */
.L_x_13:
[----:B------:R-:W0:Y:S01]  /*0e00*/  MUFU.RSQ R8, -QNAN ;  /* 0xffc0000000087908 */ /* 0x000e220000001400 */
[----:B------:R-:W-:Y:S05]  /*0e10*/  BRA `(.L_x_18) ;  /* 0x0000000000047947 */ /* 0x000fea0003800000 */
.L_x_12:
[----:B------:R-:W-:-:S07]  /*0e20*/  FADD.FTZ R8, R0, 100 ;  /* 0x42c8000000087421 */ /* 0x000fce0000010000 */
.L_x_18:
[----:B------:R-:W-:-:S04]  /*0e30*/  IMAD.MOV.U32 R5, RZ, RZ, 0x0 ;  /* 0x00000000ff057424 */ /* 0x000fc800078e00ff */
[----:B0-----:R-:W-:Y:S05]  /*0e40*/  RET.REL.NODEC R4 `(aroon_many_series_one_param_f32) ;  /* 0xfffffff0046c7950 */ /* 0x001fea0003c3ffff */
.L_x_19:
[----:B------:R-:W-:-:S00]  /*0e50*/  BRA `(.L_x_19) ;  /* 0xfffffffc00fc7947 */ /* 0x000fc0000383ffff */
[----:B------:R-:W-:-:S00]  /*0e60*/  NOP ;  /* 0x0000000000007918 */ /* 0x000fc00000000000 */
        /* <DEDUP_REMOVED lines=9> */
.L_x_40:


//--------------------- .text.aroon_batch_f32     --------------------------
	.section	.text.aroon_batch_f32,"ax",@progbits
	.align	128
        .global         aroon_batch_f32
        .type           aroon_batch_f32,@function
        .size           aroon_batch_f32,(.L_x_41 - aroon_batch_f32)
        .other          aroon_batch_f32,@"STO_CUDA_ENTRY STV_DEFAULT"
aroon_batch_f32:
.text.aroon_batch_f32:
[----:B------:R-:W-:Y:S01]  /*0000*/  LDC R1, c[0x0][0x37c] ;  /* 0x0000df00ff017b82 */ /* 0x000fe20000000800 */
[----:B------:R-:W0:Y:S07]  /*0010*/  S2R R0, SR_CTAID.X ;  /* 0x0000000000007919 */ /* 0x000e2e0000002500 */
[----:B------:R-:W0:Y:S01]  /*0020*/  S2UR UR4, SR_CTAID.Y ;  /* 0x00000000000479c3 */ /* 0x000e220000002600 */
[----:B------:R-:W1:Y:S07]  /*0030*/  LDCU UR5, c[0x0][0x3a0] ;  /* 0x00007400ff0577ac */ /* 0x000e6e0008000800 */
[----:B------:R-:W0:Y:S02]  /*0040*/  LDC R3, c[0x0][0x370] ;  /* 0x0000dc00ff037b82 */ /* 0x000e240000000800 */
[----:B0-----:R-:W-:-:S05]  /*0050*/  IMAD R3, R3, UR4, R0 ;  /* 0x0000000403037c24 */ /* 0x001fca000f8e0200 */
[----:B-1----:R-:W-:-:S13]  /*0060*/  ISETP.GE.AND P0, PT, R3, UR5, PT ;  /* 0x0000000503007c0c */ /* 0x002fda000bf06270 */
[----:B------:R-:W-:Y:S05]  /*0070*/  @P0 EXIT ;  /* 0x000000000000094d */ /* 0x000fea0003800000 */
[----:B------:R-:W0:Y:S01]  /*0080*/  LDC.64 R4, c[0x0][0x390] ;  /* 0x0000e400ff047b82 */ /* 0x000e220000000a00 */
[----:B------:R-:W1:Y:S07]  /*0090*/  LDCU.64 UR6, c[0x0][0x358] ;  /* 0x00006b00ff0677ac */ /* 0x000e6e0008000a00 */
[----:B------:R-:W2:Y:S01]  /*00a0*/  LDC.64 R12, c[0x0][0x398] ;  /* 0x0000e600ff0c7b82 */ /* 0x000ea20000000a00 */
[----:B0-----:R-:W-:-:S05]  /*00b0*/  IMAD.WIDE R4, R3, 0x4, R4 ;  /* 0x0000000403047825 */ /* 0x001fca00078e0204 */
[----:B-1----:R-:W3:Y:S02]  /*00c0*/  LDG.E.CONSTANT R2, desc[UR6][R4.64] ;  /* 0x0000000604027981 */ /* 0x002ee4000c1e9900 */
[----:B---3--:R-:W-:-:S04]  /*00d0*/  ISETP.GE.AND P0, PT, R2, 0x1, PT ;  /* 0x000000010200780c */ /* 0x008fc80003f06270 */
[----:B--2---:R-:W-:-:S04]  /*00e0*/  ISETP.LT.OR P0, PT, R13, RZ, !P0 ;  /* 0x000000ff0d00720c */ /* 0x004fc80004701670 */
[----:B------:R-:W-:-:S13]  /*00f0*/  ISETP.GE.OR P0, PT, R13, R12, P0 ;  /* 0x0000000c0d00720c */ /* 0x000fda0000706670 */
[----:B------:R-:W-:Y:S05]  /*0100*/  @P0 EXIT ;  /* 0x000000000000094d */ /* 0x000fea0003800000 */
[----:B------:R-:W0:Y:S01]  /*0110*/  S2R R13, SR_TID.X ;  /* 0x00000000000d7919 */ /* 0x000e220000002100 */
[----:B------:R-:W-:Y:S01]  /*0120*/  BSSY.RECONVERGENT B0, `(.L_x_20) ;  /* 0x0000010000007945 */ /* 0x000fe20003800200 */
[C---:B0-----:R-:W-:Y:S02]  /*0130*/  ISETP.GE.AND P0, PT, R13.reuse, R12, PT ;  /* 0x0000000c0d00720c */ /* 0x041fe40003f06270 */
[----:B------:R-:W-:-:S11]  /*0140*/  ISETP.NE.AND P1, PT, R13, RZ, PT ;  /* 0x000000ff0d00720c */ /* 0x000fd60003f25270 */
[----:B------:R-:W-:Y:S05]  /*0150*/  @P0 BRA `(.L_x_21) ;  /* 0x0000000000300947 */ /* 0x000fea0003800000 */
[----:B------:R-:W0:Y:S01]  /*0160*/  LDC R0, c[0x0][0x360] ;  /* 0x0000d800ff007b82 */ /* 0x000e220000000800 */
[----:B------:R-:W-:-:S07]  /*0170*/  IMAD.MOV.U32 R15, RZ, RZ, 0x7fc00000 ;  /* 0x7fc00000ff0f7424 */ /* 0x000fce00078e00ff */
[----:B------:R-:W1:Y:S08]  /*0180*/  LDC.64 R8, c[0x0][0x3a8] ;  /* 0x0000ea00ff087b82 */ /* 0x000e700000000a00 */
[----:B------:R-:W2:Y:S02]  /*0190*/  LDC.64 R10, c[0x0][0x3b0] ;  /* 0x0000ec00ff0a7b82 */ /* 0x000ea40000000a00 */
.L_x_22:
[--C-:B---3--:R-:W-:Y:S02]  /*01a0*/  IMAD R7, R3, R12, R13.reuse ;  /* 0x0000000c03077224 */ /* 0x108fe400078e020d */
[----:B0-----:R-:W-:Y:S02]  /*01b0*/  IMAD.IADD R13, R0, 0x1, R13 ;  /* 0x00000001000d7824 */ /* 0x001fe400078e020d */
[----:B-1----:R-:W-:-:S03]  /*01c0*/  IMAD.WIDE R4, R7, 0x4, R8 ;  /* 0x0000000407047825 */ /* 0x002fc600078e0208 */
[----:B------:R-:W-:Y:S01]  /*01d0*/  ISETP.GE.AND P0, PT, R13, R12, PT ;  /* 0x0000000c0d00720c */ /* 0x000fe20003f06270 */
[----:B--2---:R-:W-:Y:S01]  /*01e0*/  IMAD.WIDE R6, R7, 0x4, R10 ;  /* 0x0000000407067825 */ /* 0x004fe200078e020a */
[----:B------:R3:W-:Y:S04]  /*01f0*/  STG.E desc[UR6][R4.64], R15 ;  /* 0x0000000f04007986 */ /* 0x0007e8000c101906 */
[----:B------:R3:W-:Y:S07]  /*0200*/  STG.E desc[UR6][R6.64], R15 ;  /* 0x0000000f06007986 */ /* 0x0007ee000c101906 */
[----:B------:R-:W-:Y:S05]  /*0210*/  @!P0 BRA `(.L_x_22) ;  /* 0xfffffffc00e08947 */ /* 0x000fea000383ffff */
.L_x_21:
[----:B------:R-:W-:Y:S05]  /*0220*/  BSYNC.RECONVERGENT B0 ;  /* 0x0000000000007941 */ /* 0x000fea0003800200 */
.L_x_20:
        /* <DEDUP_REMOVED lines=14> */
[----:B------:R-:W-:Y:S05]  /*0310*/  CALL.REL.NOINC `($__internal_1_$__cuda_sm3x_div_rn_noftz_f32_slowpath) ;  /* 0x0000000400607944 */ /* 0x000fea0003c00000 */
[----:B------:R-:W-:-:S07]  /*0320*/  IMAD.MOV.U32 R0, RZ, RZ, R8 ;  /* 0x000000ffff007224 */ /* 0x000fce00078e0008 */
.L_x_23:
[----:B------:R-:W0:Y:S02]  /*0330*/  LDCU.64 UR4, c[0x0][0x398] ;  /* 0x00007300ff0477ac */ /* 0x000e240008000a00 */
[----:B0-----:R-:W-:-:S05]  /*0340*/  VIADD R4, R2, UR5 ;  /* 0x0000000502047c36 */ /* 0x001fca0008000000 */
[----:B------:R-:W-:-:S13]  /*0350*/  ISETP.GE.AND P0, PT, R4, UR4, PT ;  /* 0x0000000404007c0c */ /* 0x000fda000bf06270 */
[----:B------:R-:W-:Y:S05]  /*0360*/  @P0 EXIT ;  /* 0x000000000000094d */ /* 0x000fea0003800000 */
.L_x_30:
[----:B01-3--:R-:W0:Y:S01]  /*0370*/  LDC.64 R8, c[0x0][0x380] ;  /* 0x0000e000ff087b82 */ /* 0x00be220000000a00 */
[----:B------:R-:W-:-:S04]  /*0380*/  IMAD.IADD R11, R4, 0x1, -R2 ;  /* 0x00000001040b7824 */ /* 0x000fc800078e0a02 */
[----:B0-----:R-:W-:-:S05]  /*0390*/  IMAD.WIDE R8, R11, 0x4, R8 ;  /* 0x000000040b087825 */ /* 0x001fca00078e0208 */
        /* <DEDUP_REMOVED lines=10> */
[----:B------:R-:W-:Y:S02]  /*0440*/  IMAD.MOV.U32 R14, RZ, RZ, R5 ;  /* 0x000000ffff0e7224 */ /* 0x000fe400078e0005 */
[----:B------:R-:W-:Y:S02]  /*0450*/  IMAD.MOV.U32 R15, RZ, RZ, R10 ;  /* 0x000000ffff0f7224 */ /* 0x000fe400078e000a */
[----:B------:R-:W-:Y:S02]  /*0460*/  IMAD.MOV.U32 R5, RZ, RZ, RZ ;  /* 0x000000ffff057224 */ /* 0x000fe400078e00ff */
[----:B------:R-:W-:Y:S02]  /*0470*/  IMAD.MOV.U32 R17, RZ, RZ, 0x1 ;  /* 0x00000001ff117424 */ /* 0x000fe400078e00ff */
[----:B------:R-:W-:-:S07]  /*0480*/  IMAD.MOV.U32 R16, RZ, RZ, RZ ;  /* 0x000000ffff107224 */ /* 0x000fce00078e00ff */
.L_x_26:
[----:B------:R-:W-:-:S04]  /*0490*/  IMAD.WIDE R12, R17, 0x4, R6 ;  /* 0x00000004110c7825 */ /* 0x000fc800078e0206 */
[----:B------:R-:W-:Y:S02]  /*04a0*/  IMAD.WIDE R10, R17, 0x4, R8 ;  /* 0x00000004110a7825 */ /* 0x000fe400078e0208 */
[----:B------:R-:W2:Y:S04]  /*04b0*/  LDG.E.CONSTANT R12, desc[UR6][R12.64] ;  /* 0x000000060c0c7981 */ /* 0x000ea8000c1e9900 */
[----:B------:R-:W3:Y:S01]  /*04c0*/  LDG.E.CONSTANT R11, desc[UR6][R10.64] ;  /* 0x000000060a0b7981 */ /* 0x000ee2000c1e9900 */
[----:B--2---:R-:W-:-:S04]  /*04d0*/  FSETP.NE.AND P0, PT, |R12|, +INF , PT ;  /* 0x7f8000000c00780b */ /* 0x004fc80003f05200 */
[----:B---3--:R-:W-:-:S13]  /*04e0*/  FSETP.EQU.OR P0, PT, |R11|, +INF , !P0 ;  /* 0x7f8000000b00780b */ /* 0x008fda000470a600 */
[----:B------:R-:W-:Y:S05]  /*04f0*/  @P0 BRA `(.L_x_25) ;  /* 0x00000000008c0947 */ /* 0x000fea0003800000 */
[C---:B------:R-:W-:Y:S01]  /*0500*/  ISETP.NE.AND P2, PT, R17.reuse, R2, PT ;  /* 0x000000021100720c */ /* 0x040fe20003f45270 */
[----:B------:R-:W-:Y:S01]  /*0510*/  VIADD R10, R17, 0x1 ;  /* 0x00000001110a7836 */ /* 0x000fe20000000000 */
[----:B------:R-:W-:Y:S02]  /*0520*/  FSETP.GT.AND P0, PT, R11, R14, PT ;  /* 0x0000000e0b00720b */ /* 0x000fe40003f04000 */
[----:B------:R-:W-:Y:S02]  /*0530*/  FSETP.GEU.AND P1, PT, R12, R15, PT ;  /* 0x0000000f0c00720b */ /* 0x000fe40003f2e000 */
[C---:B------:R-:W-:Y:S02]  /*0540*/  SEL R16, R17.reuse, R16, P0 ;  /* 0x0000001011107207 */ /* 0x040fe40000000000 */
[----:B------:R-:W-:Y:S02]  /*0550*/  SEL R5, R17, R5, !P1 ;  /* 0x0000000511057207 */ /* 0x000fe40004800000 */
[----:B------:R-:W-:-:S02]  /*0560*/  FSEL R14, R11, R14, P0 ;  /* 0x0000000e0b0e7208 */ /* 0x000fc40000000000 */
[----:B------:R-:W-:Y:S02]  /*0570*/  FSEL R15, R12, R15, !P1 ;  /* 0x0000000f0c0f7208 */ /* 0x000fe40004800000 */
[----:B------:R-:W-:Y:S01]  /*0580*/  MOV R17, R10 ;  /* 0x0000000a00117202 */ /* 0x000fe20000000f00 */
[----:B------:R-:W-:Y:S06]  /*0590*/  @P2 BRA `(.L_x_26) ;  /* 0xfffffffc00bc2947 */ /* 0x000fec000383ffff */
[----:B------:R-:W0:Y:S01]  /*05a0*/  LDCU UR4, c[0x0][0x398] ;  /* 0x00007300ff0477ac */ /* 0x000e220008000800 */
[----:B------:R-:W1:Y:S01]  /*05b0*/  LDC.64 R6, c[0x0][0x3a8] ;  /* 0x0000ea00ff067b82 */ /* 0x000e620000000a00 */
[C---:B------:R-:W-:Y:S02]  /*05c0*/  IMAD.IADD R13, R2.reuse, 0x1, -R16 ;  /* 0x00000001020d7824 */ /* 0x040fe400078e0a10 */
[----:B------:R-:W-:Y:S02]  /*05d0*/  IMAD.IADD R10, R2, 0x1, -R5 ;  /* 0x00000001020a7824 */ /* 0x000fe400078e0a05 */
[----:B------:R-:W-:Y:S01]  /*05e0*/  IMAD.MOV.U32 R11, RZ, RZ, 0x42c80000 ;  /* 0x42c80000ff0b7424 */ /* 0x000fe200078e00ff */
[----:B------:R-:W-:Y:S02]  /*05f0*/  ISETP.NE.AND P0, PT, R13, RZ, PT ;  /* 0x000000ff0d00720c */ /* 0x000fe40003f05270 */
[----:B------:R-:W2:Y:S01]  /*0600*/  LDC.64 R8, c[0x0][0x3b0] ;  /* 0x0000ec00ff087b82 */ /* 0x000ea20000000a00 */
[----:B------:R-:W-:Y:S01]  /*0610*/  ISETP.NE.AND P1, PT, R10, RZ, PT ;  /* 0x000000ff0a00720c */ /* 0x000fe20003f25270 */
[----:B0-----:R-:W-:-:S09]  /*0620*/  IMAD R15, R3, UR4, R4 ;  /* 0x00000004030f7c24 */ /* 0x001fd2000f8e0204 */
[----:B------:R-:W-:Y:S05]  /*0630*/  @!P0 BRA `(.L_x_27) ;  /* 0x0000000000108947 */ /* 0x000fea0003800000 */
[----:B------:R-:W-:Y:S01]  /*0640*/  ISETP.NE.AND P0, PT, R16, RZ, PT ;  /* 0x000000ff1000720c */ /* 0x000fe20003f05270 */
[----:B------:R-:W-:-:S12]  /*0650*/  IMAD.MOV.U32 R11, RZ, RZ, RZ ;  /* 0x000000ffff0b7224 */ /* 0x000fd800078e00ff */
[----:B------:R-:W-:-:S05]  /*0660*/  @P0 I2FP.F32.S32 R13, R13 ;  /* 0x0000000d000d0245 */ /* 0x000fca0000201400 */
[----:B------:R-:W-:-:S07]  /*0670*/  @P0 FFMA R11, -R13, R0, 100 ;  /* 0x42c800000d0b0423 */ /* 0x000fce0000000100 */
.L_x_27:
[----:B-1----:R-:W-:-:S04]  /*0680*/  IMAD.WIDE R6, R15, 0x4, R6 ;  /* 0x000000040f067825 */ /* 0x002fc800078e0206 */
[----:B--2---:R-:W-:-:S04]  /*0690*/  IMAD.WIDE R8, R15, 0x4, R8 ;  /* 0x000000040f087825 */ /* 0x004fc800078e0208 */
[----:B------:R-:W-:Y:S01]  /*06a0*/  IMAD.MOV.U32 R13, RZ, RZ, 0x42c80000 ;  /* 0x42c80000ff0d7424 */ /* 0x000fe200078e00ff */
[----:B------:R-:W-:Y:S06]  /*06b0*/  @!P1 BRA `(.L_x_28) ;  /* 0x0000000000109947 */ /* 0x000fec0003800000 */
[----:B------:R-:W-:Y:S01]  /*06c0*/  ISETP.NE.AND P0, PT, R5, RZ, PT ;  /* 0x000000ff0500720c */ /* 0x000fe20003f05270 */
[----:B------:R-:W-:-:S12]  /*06d0*/  IMAD.MOV.U32 R13, RZ, RZ, RZ ;  /* 0x000000ffff0d7224 */ /* 0x000fd800078e00ff */
[----:B------:R-:W-:-:S05]  /*06e0*/  @P0 I2FP.F32.S32 R5, R10 ;  /* 0x0000000a00050245 */ /* 0x000fca0000201400 */
[----:B------:R-:W-:-:S07]  /*06f0*/  @P0 FFMA R13, -R5, R0, 100 ;  /* 0x42c80000050d0423 */ /* 0x000fce0000000100 */
.L_x_28:
[----:B------:R0:W-:Y:S04]  /*0700*/  STG.E desc[UR6][R6.64], R11 ;  /* 0x0000000b06007986 */ /* 0x0001e8000c101906 */
[----:B------:R0:W-:Y:S01]  /*0710*/  STG.E desc[UR6][R8.64], R13 ;  /* 0x0000000d08007986 */ /* 0x0001e2000c101906 */
[----:B------:R-:W-:Y:S05]  /*0720*/  BRA `(.L_x_29) ;  /* 0x00000000004c7947 */ /* 0x000fea0003800000 */
.L_x_25:
[----:B------:R-:W0:Y:S01]  /*0730*/  LDC.64 R6, c[0x0][0x3a8] ;  /* 0x0000ea00ff067b82 */ /* 0x000e220000000a00 */
[----:B------:R-:W1:Y:S01]  /*0740*/  LDCU UR4, c[0x0][0x398] ;  /* 0x00007300ff0477ac */ /* 0x000e620008000800 */
[----:B------:R-:W-:-:S06]  /*0750*/  IMAD.MOV.U32 R11, RZ, RZ, 0x7fc00000 ;  /* 0x7fc00000ff0b7424 */ /* 0x000fcc00078e00ff */
[----:B------:R-:W2:Y:S01]  /*0760*/  LDC.64 R8, c[0x0][0x3b0] ;  /* 0x0000ec00ff087b82 */ /* 0x000ea20000000a00 */
[----:B-1----:R-:W-:-:S04]  /*0770*/  IMAD R5, R3, UR4, R4 ;  /* 0x0000000403057c24 */ /* 0x002fc8000f8e0204 */
[----:B0-----:R-:W-:-:S05]  /*0780*/  IMAD.WIDE R6, R5, 0x4, R6 ;  /* 0x0000000405067825 */ /* 0x001fca00078e0206 */
[----:B------:R1:W-:Y:S01]  /*0790*/  STG.E desc[UR6][R6.64], R11 ;  /* 0x0000000b06007986 */ /* 0x0003e2000c101906 */
[----:B--2---:R-:W-:-:S05]  /*07a0*/  IMAD.WIDE R8, R5, 0x4, R8 ;  /* 0x0000000405087825 */ /* 0x004fca00078e0208 */
[----:B------:R1:W-:Y:S01]  /*07b0*/  STG.E desc[UR6][R8.64], R11 ;  /* 0x0000000b08007986 */ /* 0x0003e2000c101906 */
[----:B------:R-:W-:Y:S05]  /*07c0*/  BRA `(.L_x_29) ;  /* 0x0000000000247947 */ /* 0x000fea0003800000 */
.L_x_24:
        /* <DEDUP_REMOVED lines=8> */
[----:B------:R3:W-:Y:S02]  /*0850*/  STG.E desc[UR6][R8.64], R11 ;  /* 0x0000000b08007986 */ /* 0x0007e4000c101906 */
.L_x_29:
[----:B------:R-:W-:-:S04]  /*0860*/  IADD3 R4, PT, PT, R4, 0x1, RZ ;  /* 0x0000000104047810 */ /* 0x000fc80007ffe0ff */
[----:B------:R-:W-:-:S13]  /*0870*/  ISETP.GE.AND P0, PT, R4, UR4, PT ;  /* 0x0000000404007c0c */ /* 0x000fda000bf06270 */
[----:B------:R-:W-:Y:S05]  /*0880*/  @!P0 BRA `(.L_x_30) ;  /* 0xfffffff800b88947 */ /* 0x000fea000383ffff */
[----:B------:R-:W-:Y:S05]  /*0890*/  EXIT ;  /* 0x000000000000794d */ /* 0x000fea0003800000 */
        .weak           $__internal_1_$__cuda_sm3x_div_rn_noftz_f32_slowpath
        .type           $__internal_1_$__cuda_sm3x_div_rn_noftz_f32_slowpath,@function
        .size           $__internal_1_$__cuda_sm3x_div_rn_noftz_f32_slowpath,(.L_x_41 - $__internal_1_$__cuda_sm3x_div_rn_noftz_f32_slowpath)
$__internal_1_$__cuda_sm3x_div_rn_noftz_f32_slowpath:
        /* <DEDUP_REMOVED lines=23> */
.L_x_31:
[----:B------:R-:W-:Y:S01]  /*0a10*/  LEA R5, R6, 0xc0800000, 0x17 ;  /* 0xc080000006057811 */ /* 0x000fe200078eb8ff */
[----:B------:R-:W-:Y:S01]  /*0a20*/  UMOV UR4, 0x42c80000 ;  /* 0x42c8000000047882 */ /* 0x000fe20000000000 */
[----:B------:R-:W-:Y:S01]  /*0a30*/  IADD3 R6, PT, PT, R7, 0x85, -R6 ;  /* 0x0000008507067810 */ /* 0x000fe20007ffe806 */
[----:B------:R-:W-:Y:S02]  /*0a40*/  UIADD3 UR4, UPT, UPT, UR4, -0x3000000, URZ ;  /* 0xfd00000004047890 */ /* 0x000fe4000fffe0ff */
[----:B------:R-:W-:-:S04]  /*0a50*/  IMAD.IADD R5, R8, 0x1, -R5 ;  /* 0x0000000108057824 */ /* 0x000fc800078e0a05 */
        /* <DEDUP_REMOVED lines=10> */
[----:B------:R-:W-:-:S04]  /*0b00*/  LOP3.LUT R5, R5, 0xff, RZ, 0xc0, !PT ;  /* 0x000000ff05057812 */ /* 0x000fc800078ec0ff */
[----:B------:R-:W-:-:S05]  /*0b10*/  IADD3 R9, PT, PT, R5, R6, RZ ;  /* 0x0000000605097210 */ /* 0x000fca0007ffe0ff */
        /* <DEDUP_REMOVED lines=32> */
.L_x_37:
[----:B------:R-:W-:-:S04]  /*0d20*/  LOP3.LUT R8, R8, 0x80000000, RZ, 0xc0, !PT ;  /* 0x8000000008087812 */ /* 0x000fc800078ec0ff */
[----:B------:R-:W-:Y:S01]  /*0d30*/  LOP3.LUT R8, R8, 0x7f800000, RZ, 0xfc, !PT ;  /* 0x7f80000008087812 */ /* 0x000fe200078efcff */
[----:B------:R-:W-:Y:S06]  /*0d40*/  BRA `(.L_x_38) ;  /* 0x0000000000287947 */ /* 0x000fec0003800000 */
.L_x_36:
[----:B------:R-:W-:Y:S01]  /*0d50*/  IMAD R8, R6, 0x800000, R8 ;  /* 0x0080000006087824 */ /* 0x000fe200078e0208 */
[----:B------:R-:W-:Y:S06]  /*0d60*/  BRA `(.L_x_38) ;  /* 0x0000000000207947 */ /* 0x000fec0003800000 */
.L_x_35:
[----:B------:R-:W-:-:S04]  /*0d70*/  LOP3.LUT R8, R8, 0x80000000, R5, 0x48, !PT ;  /* 0x8000000008087812 */ /* 0x000fc800078e4805 */
[----:B------:R-:W-:Y:S01]  /*0d80*/  LOP3.LUT R8, R8, 0x7f800000, RZ, 0xfc, !PT ;  /* 0x7f80000008087812 */ /* 0x000fe200078efcff */
[----:B------:R-:W-:Y:S06]  /*0d90*/  BRA `(.L_x_38) ;  /* 0x0000000000147947 */ /* 0x000fec0003800000 */
.L_x_34:
[----:B------:R-:W-:Y:S01]  /*0da0*/  LOP3.LUT R8, R8, 0x80000000, R5, 0x48, !PT ;  /* 0x8000000008087812 */ /* 0x000fe200078e4805 */
[----:B------:R-:W-:Y:S06]  /*0db0*/  BRA `(.L_x_38) ;  /* 0x00000000000c7947 */ /* 0x000fec0003800000 */
.L_x_33:
[----:B------:R-:W0:Y:S01]  /*0dc0*/  MUFU.RSQ R8, -QNAN ;  /* 0xffc0000000087908 */ /* 0x000e220000001400 */
[----:B------:R-:W-:Y:S05]  /*0dd0*/  BRA `(.L_x_38) ;  /* 0x0000000000047947 */ /* 0x000fea0003800000 */
.L_x_32:
[----:B------:R-:W-:-:S07]  /*0de0*/  FADD.FTZ R8, R0, 100 ;  /* 0x42c8000000087421 */ /* 0x000fce0000010000 */
.L_x_38:
[----:B------:R-:W-:-:S04]  /*0df0*/  IMAD.MOV.U32 R5, RZ, RZ, 0x0 ;  /* 0x00000000ff057424 */ /* 0x000fc800078e00ff */
[----:B0-----:R-:W-:Y:S05]  /*0e00*/  RET.REL.NODEC R4 `(aroon_batch_f32) ;  /* 0xfffffff0047c7950 */ /* 0x001fea0003c3ffff */
.L_x_39:
        /* <DEDUP_REMOVED lines=15> */
.L_x_41:


//--------------------- .nv.shared.reserved.0     --------------------------
	.section	.nv.shared.reserved.0,"aw",@nobits
	.weak		__nv_reservedSMEM_offset_0_alias
	.size		__nv_reservedSMEM_offset_0_alias, 0, 64
	.other		__nv_reservedSMEM_offset_0_alias,@"STO_CUDA_RESERVED_SHARED STV_DEFAULT"
__nv_reservedSMEM_offset_0_alias:
	.zero		0
	.zero		64


//--------------------- .nv.constant0.aroon_many_series_one_param_f32 --------------------------
	.section	.nv.constant0.aroon_many_series_one_param_f32,"a",@progbits
	.sectionflags	@""
	.align	4
.nv.constant0.aroon_many_series_one_param_f32:
	.zero		952


//--------------------- .nv.constant0.aroon_batch_f32 --------------------------
	.section	.nv.constant0.aroon_batch_f32,"a",@progbits
	.sectionflags	@""
	.align	4
.nv.constant0.aroon_batch_f32:
	.zero		952


//--------------------- SYMBOLS --------------------------

	.type		.nv.reservedSmem.offset0,@object
	.size		.nv.reservedSmem.offset0,0x4
